// auto-generated by cutlass_sweep.gemm — config: {"arch": "sm_90", "cluster_m": 1, "cluster_n": 1, "dtype": "e4m3", "dtype_b": "e4m3", "layout": "nt", "stages": 0, "tile_k": 128, "tile_m": 128, "tile_n": 240}
#include "cutlass/cutlass.h"
#include "cutlass/gemm/collective/collective_builder.hpp"
#include "cutlass/gemm/device/gemm_universal_adapter.h"
#include "cutlass/gemm/kernel/gemm_universal.hpp"
#include "cutlass/epilogue/collective/collective_builder.hpp"

using ElemA = cutlass::float_e4m3_t;
using ElemB = cutlass::float_e4m3_t;
using ElemCD = cutlass::float_e4m3_t;
using Acc  = float;
using TileShape    = cute::Shape<cute::_128, cute::_240, cute::_128>;
using ClusterShape = cute::Shape<cute::_1, cute::_1, cute::_1>;

using CollectiveEpilogue = typename cutlass::epilogue::collective::CollectiveBuilder<
    cutlass::arch::Sm90, cutlass::arch::OpClassTensorOp,
    TileShape, ClusterShape,
    cutlass::epilogue::collective::EpilogueTileAuto,
    Acc, Acc,
    ElemCD, cutlass::layout::RowMajor, 128 / cutlass::sizeof_bits<ElemCD>::value,
    ElemCD, cutlass::layout::RowMajor, 128 / cutlass::sizeof_bits<ElemCD>::value,
    cutlass::epilogue::collective::EpilogueScheduleAuto
  >::CollectiveOp;

using CollectiveMainloop = typename cutlass::gemm::collective::CollectiveBuilder<
    cutlass::arch::Sm90, cutlass::arch::OpClassTensorOp,
    ElemA, cutlass::layout::RowMajor, 128 / cutlass::sizeof_bits<ElemA>::value,
    ElemB, cutlass::layout::ColumnMajor, 128 / cutlass::sizeof_bits<ElemB>::value,
    Acc,
    TileShape, ClusterShape,
    cutlass::gemm::collective::StageCountAutoCarveout<static_cast<int>(sizeof(typename CollectiveEpilogue::SharedStorage))>,
    cutlass::gemm::collective::KernelScheduleAuto
  >::CollectiveOp;

using GemmKernel = cutlass::gemm::kernel::GemmUniversal<
    cute::Shape<int,int,int,int>,
    CollectiveMainloop,
    CollectiveEpilogue
>;
using Gemm = cutlass::gemm::device::GemmUniversalAdapter<GemmKernel>;

// Force the device kernel symbol into the cubin without needing a host main.
auto* _anchor = &cutlass::device_kernel<GemmKernel>;


// ===== COMPILED SASS (sm_90a) =====

	.target	sm_90a

	.elftype	@"ET_EXEC"


//--------------------- .note.nv.tkinfo           --------------------------
	.section	.note.nv.tkinfo,"",@"SHT_NOTE"
	.sectionflags	@"SHF_NOTE_NV_TKINFO"
	.tkinfo
        /*0018*/ 	.word	0x00000002
        /*0030*/ 	.string	""
        /*0030*/ 	.string	"ptxas"
        /*0030*/ 	.string	"Cuda compilation tools, release 13.0, V13.0.88"
        /*0030*/ 	.string	"Build cuda_13.0.r13.0/compiler.36424714_0"
        /*0030*/ 	.string	"-arch sm_90a -m 64 "



//--------------------- .note.nv.cuinfo           --------------------------
	.section	.note.nv.cuinfo,"",@"SHT_NOTE"
	.sectionflags	@"SHF_NOTE_NV_CUINFO"
        /*0018*/ 	.short	0x0002
        /*001a*/ 	.short	0x005a
        /*001c*/ 	.short	0x0082
	.zero		2


//--------------------- .nv.info                  --------------------------
	.section	.nv.info,"",@"SHT_CUDA_INFO"
	.align	4


	//----- nvinfo : EIATTR_REGCOUNT
	.align		4
        /*0000*/ 	.byte	0x04, 0x2f
        /*0002*/ 	.short	(.L_12 - .L_11)
	.align		4
.L_11:
        /*0004*/ 	.word	index@(_ZN7cutlass13device_kernelINS_4gemm6kernel13GemmUniversalIN4cute5tupleIJiiiiEEENS1_10collective13CollectiveMmaINS1_37MainloopSm90TmaGmmaWarpSpecializedFP8ILi4ENS5_IJNS4_1CILi1EEESB_SB_EEENS1_35KernelTmaWarpSpecializedCooperativeEEENS5_IJNSA_ILi128EEENSA_ILi240EEESF_EEENS_12float_e4m3_tENS5_IJlSB_lEEESI_SJ_NS4_8TiledMMAINS4_8MMA_AtomIJNS4_4SM904GMMA30MMA_64x16x32_F32E4M3E4M3_SS_TNILNSN_7ScaleInE1ELSP_1EEEEEENS4_6LayoutINS5_IJNSA_ILi2EEESB_SB_EEENS5_IJSB_NSA_ILi0EEESV_EEEEENS5_IJNS4_10UnderscoreESY_SY_EEEEENS4_13SM90_TMA_LOADENS4_14ComposedLayoutINS4_7SwizzleILi3ELi4ELi3EEENS4_18smem_ptr_flag_bitsILi8EEENSS_INS5_IJNSA_ILi8EEESF_EEENS5_IJSF_SB_EEEEEEEvNS4_8identityES11_S1B_vS1C_EENS_8epilogue10collective6detail29Sm90TmaWarpSpecializedAdapterINS1F_15DefaultEpilogueISI_SJ_SJ_NS1E_6thread17LinearCombinationISI_Li1EffLNS1J_9ScaleType4KindE0ELNS_15FloatRoundStyleE2ESI_EENS1_15EpilogueDefaultEEEEEvvEEEEvNT_6ParamsE)
        /*0008*/ 	.word	0x000000a8


	//----- nvinfo : EIATTR_FRAME_SIZE
	.align		4
.L_12:
        /*000c*/ 	.byte	0x04, 0x11
        /*000e*/ 	.short	(.L_14 - .L_13)
	.align		4
.L_13:
        /*0010*/ 	.word	index@(_ZN7cutlass13device_kernelINS_4gemm6kernel13GemmUniversalIN4cute5tupleIJiiiiEEENS1_10collective13CollectiveMmaINS1_37MainloopSm90TmaGmmaWarpSpecializedFP8ILi4ENS5_IJNS4_1CILi1EEESB_SB_EEENS1_35KernelTmaWarpSpecializedCooperativeEEENS5_IJNSA_ILi128EEENSA_ILi240EEESF_EEENS_12float_e4m3_tENS5_IJlSB_lEEESI_SJ_NS4_8TiledMMAINS4_8MMA_AtomIJNS4_4SM904GMMA30MMA_64x16x32_F32E4M3E4M3_SS_TNILNSN_7ScaleInE1ELSP_1EEEEEENS4_6LayoutINS5_IJNSA_ILi2EEESB_SB_EEENS5_IJSB_NSA_ILi0EEESV_EEEEENS5_IJNS4_10UnderscoreESY_SY_EEEEENS4_13SM90_TMA_LOADENS4_14ComposedLayoutINS4_7SwizzleILi3ELi4ELi3EEENS4_18smem_ptr_flag_bitsILi8EEENSS_INS5_IJNSA_ILi8EEESF_EEENS5_IJSF_SB_EEEEEEEvNS4_8identityES11_S1B_vS1C_EENS_8epilogue10collective6detail29Sm90TmaWarpSpecializedAdapterINS1F_15DefaultEpilogueISI_SJ_SJ_NS1E_6thread17LinearCombinationISI_Li1EffLNS1J_9ScaleType4KindE0ELNS_15FloatRoundStyleE2ESI_EENS1_15EpilogueDefaultEEEEEvvEEEEvNT_6ParamsE)
        /*0014*/ 	.word	0x00000090


	//----- nvinfo : EIATTR_MIN_STACK_SIZE
	.align		4
.L_14:
        /*0018*/ 	.byte	0x04, 0x12
        /*001a*/ 	.short	(.L_16 - .L_15)
	.align		4
.L_15:
        /*001c*/ 	.word	index@(_ZN7cutlass13device_kernelINS_4gemm6kernel13GemmUniversalIN4cute5tupleIJiiiiEEENS1_10collective13CollectiveMmaINS1_37MainloopSm90TmaGmmaWarpSpecializedFP8ILi4ENS5_IJNS4_1CILi1EEESB_SB_EEENS1_35KernelTmaWarpSpecializedCooperativeEEENS5_IJNSA_ILi128EEENSA_ILi240EEESF_EEENS_12float_e4m3_tENS5_IJlSB_lEEESI_SJ_NS4_8TiledMMAINS4_8MMA_AtomIJNS4_4SM904GMMA30MMA_64x16x32_F32E4M3E4M3_SS_TNILNSN_7ScaleInE1ELSP_1EEEEEENS4_6LayoutINS5_IJNSA_ILi2EEESB_SB_EEENS5_IJSB_NSA_ILi0EEESV_EEEEENS5_IJNS4_10UnderscoreESY_SY_EEEEENS4_13SM90_TMA_LOADENS4_14ComposedLayoutINS4_7SwizzleILi3ELi4ELi3EEENS4_18smem_ptr_flag_bitsILi8EEENSS_INS5_IJNSA_ILi8EEESF_EEENS5_IJSF_SB_EEEEEEEvNS4_8identityES11_S1B_vS1C_EENS_8epilogue10collective6detail29Sm90TmaWarpSpecializedAdapterINS1F_15DefaultEpilogueISI_SJ_SJ_NS1E_6thread17LinearCombinationISI_Li1EffLNS1J_9ScaleType4KindE0ELNS_15FloatRoundStyleE2ESI_EENS1_15EpilogueDefaultEEEEEvvEEEEvNT_6ParamsE)
        /*0020*/ 	.word	0x00000090
.L_16:


//--------------------- .nv.compat                --------------------------
	.section	.nv.compat,"",@"SHT_CUDA_COMPAT_INFO"
	.align	4
        /*0000*/ 	.byte	0x02, 0x09, 0x01, 0x00, 0x02, 0x02, 0x04, 0x00, 0x02, 0x05, 0x05, 0x00, 0x03, 0x07, 0x01, 0x01
        /*0010*/ 	.byte	0x02, 0x03, 0x01, 0x00, 0x02, 0x06, 0x01, 0x00, 0x04, 0x0b, 0x08, 0x00, 0x00, 0x00, 0x00, 0x00
        /*0020*/ 	.byte	0x00, 0x00, 0x00, 0x00


//--------------------- .nv.info._ZN7cutlass13device_kernelINS_4gemm6kernel13GemmUniversalIN4cute5tupleIJiiiiEEENS1_10collective13CollectiveMmaINS1_37MainloopSm90TmaGmmaWarpSpecializedFP8ILi4ENS5_IJNS4_1CILi1EEESB_SB_EEENS1_35KernelTmaWarpSpecializedCooperativeEEENS5_IJNSA_ILi128EEENSA_ILi240EEESF_EEENS_12float_e4m3_tENS5_IJlSB_lEEESI_SJ_NS4_8TiledMMAINS4_8MMA_AtomIJNS4_4SM904GMMA30MMA_64x16x32_F32E4M3E4M3_SS_TNILNSN_7ScaleInE1ELSP_1EEEEEENS4_6LayoutINS5_IJNSA_ILi2EEESB_SB_EEENS5_IJSB_NSA_ILi0EEESV_EEEEENS5_IJNS4_10UnderscoreESY_SY_EEEEENS4_13SM90_TMA_LOADENS4_14ComposedLayoutINS4_7SwizzleILi3ELi4ELi3EEENS4_18smem_ptr_flag_bitsILi8EEENSS_INS5_IJNSA_ILi8EEESF_EEENS5_IJSF_SB_EEEEEEEvNS4_8identityES11_S1B_vS1C_EENS_8epilogue10collective6detail29Sm90TmaWarpSpecializedAdapterINS1F_15DefaultEpilogueISI_SJ_SJ_NS1E_6thread17LinearCombinationISI_Li1EffLNS1J_9ScaleType4KindE0ELNS_15FloatRoundStyleE2ESI_EENS1_15EpilogueDefaultEEEEEvvEEEEvNT_6ParamsE --------------------------
	.section	.nv.info._ZN7cutlass13device_kernelINS_4gemm6kernel13GemmUniversalIN4cute5tupleIJiiiiEEENS1_10collective13CollectiveMmaINS1_37MainloopSm90TmaGmmaWarpSpecializedFP8ILi4ENS5_IJNS4_1CILi1EEESB_SB_EEENS1_35KernelTmaWarpSpecializedCooperativeEEENS5_IJNSA_ILi128EEENSA_ILi240EEESF_EEENS_12float_e4m3_tENS5_IJlSB_lEEESI_SJ_NS4_8TiledMMAINS4_8MMA_AtomIJNS4_4SM904GMMA30MMA_64x16x32_F32E4M3E4M3_SS_TNILNSN_7ScaleInE1ELSP_1EEEEEENS4_6LayoutINS5_IJNSA_ILi2EEESB_SB_EEENS5_IJSB_NSA_ILi0EEESV_EEEEENS5_IJNS4_10UnderscoreESY_SY_EEEEENS4_13SM90_TMA_LOADENS4_14ComposedLayoutINS4_7SwizzleILi3ELi4ELi3EEENS4_18smem_ptr_flag_bitsILi8EEENSS_INS5_IJNSA_ILi8EEESF_EEENS5_IJSF_SB_EEEEEEEvNS4_8identityES11_S1B_vS1C_EENS_8epilogue10collective6detail29Sm90TmaWarpSpecializedAdapterINS1F_15DefaultEpilogueISI_SJ_SJ_NS1E_6thread17LinearCombinationISI_Li1EffLNS1J_9ScaleType4KindE0ELNS_15FloatRoundStyleE2ESI_EENS1_15EpilogueDefaultEEEEEvvEEEEvNT_6ParamsE,"",@"SHT_CUDA_INFO"
	.sectionflags	@""
	.align	4


	//----- nvinfo : EIATTR_CUDA_API_VERSION
	.align		4
        /*0000*/ 	.byte	0x04, 0x37
        /*0002*/ 	.short	(.L_18 - .L_17)
.L_17:
        /*0004*/ 	.word	0x00000082


	//----- nvinfo : EIATTR_KPARAM_INFO
	.align		4
.L_18:
        /*0008*/ 	.byte	0x04, 0x17
        /*000a*/ 	.short	(.L_20 - .L_19)
.L_19:
        /*000c*/ 	.word	0x00000000
        /*0010*/ 	.short	0x0000
        /*0012*/ 	.short	0x0070
        /*0014*/ 	.byte	0x00, 0xf0, 0x01, 0x10


	//----- nvinfo : EIATTR_SPARSE_MMA_MASK
	.align		4
.L_20:
        /*0018*/ 	.byte	0x03, 0x50
        /*001a*/ 	.short	0x0000


	//----- nvinfo : EIATTR_MAXREG_COUNT
	.align		4
        /*001c*/ 	.byte	0x03, 0x1b
        /*001e*/ 	.short	0x00a8


	//----- nvinfo : EIATTR_NUM_BARRIERS
	.align		4
        /*0020*/ 	.byte	0x02, 0x4c
        /*0022*/ 	.byte	0x01
	.zero		1


	//----- nvinfo : EIATTR_ANNOTATIONS
	.align		4
        /*0024*/ 	.byte	0x04, 0x55
        /*0026*/ 	.short	(.L_22 - .L_21)


	//   ....[0]....
.L_21:
        /*0028*/ 	.word	0x00000001
        /*002c*/ 	.byte	0x50, 0x02, 0x00, 0x00, 0x01, 0x00, 0x00, 0x00, 0xb0, 0x05, 0x00, 0x00, 0x01, 0x00, 0x00, 0x00
        /* <DEDUP_REMOVED lines=128> */
        /*083c*/ 	.byte	0xd0, 0x19, 0x01, 0x00, 0x01, 0x00, 0x00, 0x00, 0x20, 0x1a, 0x01, 0x00


	//----- nvinfo : EIATTR_MERCURY_ISA_VERSION
	.align		4
.L_22:
        /*0848*/ 	.byte	0x03, 0x5f
        /*084a*/ 	.short	0x0101


	//----- nvinfo : EIATTR_INT_WARP_WIDE_INSTR_OFFSETS
	.align		4
        /*084c*/ 	.byte	0x04, 0x31
        /*084e*/ 	.short	(.L_24 - .L_23)


	//   ....[0]....
.L_23:
        /*0850*/ 	.word	0x00000480


	//   ....[1]....
        /*0854*/ 	.word	0x00000490


	//   ....[2]....
        /*0858*/ 	.word	0x000005c0


	//----- nvinfo : EIATTR_COOP_GROUP_MASK_REGIDS
	.align		4
.L_24:
        /*085c*/ 	.byte	0x04, 0x29
        /*085e*/ 	.short	(.L_26 - .L_25)


	//   ....[0]....
.L_25:
        /*0860*/ 	.word	0xffffffff


	//   ....[1]....
        /*0864*/ 	.word	0xffffffff


	//   ....[2]....
        /*0868*/ 	.word	0xffffffff


	//   ....[3]....
        /*086c*/ 	.word	0xffffffff


	//   ....[4]....
        /*0870*/ 	.word	0xffffffff


	//----- nvinfo : EIATTR_COOP_GROUP_INSTR_OFFSETS
	.align		4
.L_26:
        /*0874*/ 	.byte	0x04, 0x28
        /*0876*/ 	.short	(.L_28 - .L_27)


	//   ....[0]....
.L_27:
        /*0878*/ 	.word	0x00000070


	//   ....[1]....
        /*087c*/ 	.word	0x00000080


	//   ....[2]....
        /*0880*/ 	.word	0x000001a0


	//   ....[3]....
        /*0884*/ 	.word	0x000003d0


	//   ....[4]....
        /*0888*/ 	.word	0x000013d0


	//----- nvinfo : EIATTR_REG_RECONFIG
	.align		4
.L_28:
        /*088c*/ 	.byte	0x01, 0x54
	.zero		2


	//----- nvinfo : EIATTR_MBARRIER_INSTR_OFFSETS
	.align		4
        /*0890*/ 	.byte	0x04, 0x39
        /*0892*/ 	.short	(.L_30 - .L_29)


	//   ....[0]....
.L_29:
        /*0894*/ 	.word	0x00000340
        /*0898*/ 	.word	0x000000ff
        /*089c*/ 	.word	0x00000000
        /*08a0*/ 	.short	0x0100
        /*08a2*/ 	.byte	0x09
	.zero		1


	//   ....[1]....
        /*08a4*/ 	.word	0x00000350
        /*08a8*/ 	.word	0x000000ff
        /*08ac*/ 	.word	0x00000020
        /*08b0*/ 	.short	0x0100
        /*08b2*/ 	.byte	0x09
	.zero		1


	//   ....[2]....
        /*08b4*/ 	.word	0x00000360
        /*08b8*/ 	.word	0x000000ff
        /*08bc*/ 	.word	0x00000008
        /*08c0*/ 	.short	0x0100
        /*08c2*/ 	.byte	0x09
	.zero		1


	//   ....[3]....
        /*08c4*/ 	.word	0x00000370
        /*08c8*/ 	.word	0x000000ff
        /*08cc*/ 	.word	0x00000028
        /*08d0*/ 	.short	0x0100
        /*08d2*/ 	.byte	0x09
	.zero		1


	//   ....[4]....
        /*08d4*/ 	.word	0x00000380
        /*08d8*/ 	.word	0x000000ff
        /*08dc*/ 	.word	0x00000010
        /*08e0*/ 	.short	0x0100
        /*08e2*/ 	.byte	0x09
	.zero		1


	//   ....[5]....
        /*08e4*/ 	.word	0x00000390
        /*08e8*/ 	.word	0x000000ff
        /*08ec*/ 	.word	0x00000030
        /*08f0*/ 	.short	0x0100
        /*08f2*/ 	.byte	0x09
	.zero		1


	//   ....[6]....
        /*08f4*/ 	.word	0x000003a0
        /*08f8*/ 	.word	0x000000ff
        /*08fc*/ 	.word	0x00000018
        /*0900*/ 	.short	0x0100
        /*0902*/ 	.byte	0x09
	.zero		1


	//   ....[7]....
        /*0904*/ 	.word	0x000003b0
        /*0908*/ 	.word	0x000000ff
        /*090c*/ 	.word	0x00000038
        /*0910*/ 	.short	0x0100
        /*0912*/ 	.byte	0x09
	.zero		1


	//   ....[8]....
        /*0914*/ 	.word	0x000005f0
        /*0918*/ 	.word	0x000000ff
        /*091c*/ 	.word	0x00000050
        /*0920*/ 	.short	0x0100
        /*0922*/ 	.byte	0x06
	.zero		1


	//   ....[9]....
        /*0924*/ 	.word	0x00000600
        /*0928*/ 	.word	0x000000ff
        /*092c*/ 	.word	0x00000058
        /*0930*/ 	.short	0x0100
        /*0932*/ 	.byte	0x06
	.zero		1


	//   ....[10]....
        /*0934*/ 	.word	0x00001bb0
        /*0938*/ 	.word	0x000000ff
        /*093c*/ 	.word	0x00000000
        /*0940*/ 	.short	0x010a
        /*0942*/ 	.byte	0x06
	.zero		1


	//   ....[11]....
        /*0944*/ 	.word	0x00001c10
        /*0948*/ 	.word	0x000000ff
        /*094c*/ 	.word	0x00000000
        /*0950*/ 	.short	0x010a
        /*0952*/ 	.byte	0x06
	.zero		1


	//   ....[12]....
        /*0954*/ 	.word	0x00003d90
        /*0958*/ 	.word	0x000000ff
        /*095c*/ 	.word	0x00000000
        /*0960*/ 	.short	0x010a
        /*0962*/ 	.byte	0x09
	.zero		1


	//   ....[13]....
        /*0964*/ 	.word	0x00003dd0
        /*0968*/ 	.word	0x000000ff
        /*096c*/ 	.word	0x00000000
        /*0970*/ 	.short	0x010a
        /*0972*/ 	.byte	0x09
	.zero		1


	//   ....[14]....
        /*0974*/ 	.word	0x00005cb0
        /*0978*/ 	.word	0x000000ff
        /*097c*/ 	.word	0x00000000
        /*0980*/ 	.short	0x0101
        /*0982*/ 	.byte	0x08
	.zero		1


	//   ....[15]....
        /*0984*/ 	.word	0x00006b30
        /*0988*/ 	.word	0x000000ff
        /*098c*/ 	.word	0x00000000
        /*0990*/ 	.short	0x0101
        /*0992*/ 	.byte	0x06
	.zero		1


	//   ....[16]....
        /*0994*/ 	.word	0x00010c10
        /*0998*/ 	.word	0x0000000d
        /*099c*/ 	.word	0x00000020
        /*09a0*/ 	.short	0x010a
        /*09a2*/ 	.byte	0x3f
	.zero		1


	//   ....[17]....
        /*09a4*/ 	.word	0x00011020
        /*09a8*/ 	.word	0x00000003
        /*09ac*/ 	.word	0x00000058
        /*09b0*/ 	.short	0x0101
        /*09b2*/ 	.byte	0x3f
	.zero		1


	//   ....[18]....
        /*09b4*/ 	.word	0x00011770
        /*09b8*/ 	.word	0x00000007
        /*09bc*/ 	.word	0x00000000
        /*09c0*/ 	.short	0x010a
        /*09c2*/ 	.byte	0x3f
	.zero		1


	//   ....[19]....
        /*09c4*/ 	.word	0x000117f0
        /*09c8*/ 	.word	0x00000009
        /*09cc*/ 	.word	0x00000000
        /*09d0*/ 	.short	0x010a
        /*09d2*/ 	.byte	0x3f
	.zero		1


	//   ....[20]....
        /*09d4*/ 	.word	0x00011880
        /*09d8*/ 	.word	0x00000006
        /*09dc*/ 	.word	0x00000000
        /*09e0*/ 	.short	0x010a
        /*09e2*/ 	.byte	0x3f
	.zero		1


	//   ....[21]....
        /*09e4*/ 	.word	0x00011910
        /*09e8*/ 	.word	0x00000003
        /*09ec*/ 	.word	0x00000000
        /*09f0*/ 	.short	0x010a
        /*09f2*/ 	.byte	0x3f
	.zero		1


	//   ....[22]....
        /*09f4*/ 	.word	0x00011980
        /*09f8*/ 	.word	0x00000003
        /*09fc*/ 	.word	0x00000000
        /*0a00*/ 	.short	0x010a
        /*0a02*/ 	.byte	0x3f
	.zero		1


	//   ....[23]....
        /*0a04*/ 	.word	0x000119f0
        /*0a08*/ 	.word	0x00000000
        /*0a0c*/ 	.word	0x00000000
        /*0a10*/ 	.short	0x010a
        /*0a12*/ 	.byte	0x3f
	.zero		1


	//   ....[24]....
        /*0a14*/ 	.word	0x00011ad0
        /*0a18*/ 	.word	0x0000000d
        /*0a1c*/ 	.word	0x00000020
        /*0a20*/ 	.short	0x010a
        /*0a22*/ 	.byte	0x3f
	.zero		1


	//   ....[25]....
        /*0a24*/ 	.word	0x00011bb0
        /*0a28*/ 	.word	0x00000007
        /*0a2c*/ 	.word	0x00000000
        /*0a30*/ 	.short	0x010a
        /*0a32*/ 	.byte	0x3f
	.zero		1


	//   ....[26]....
        /*0a34*/ 	.word	0x00011c00
        /*0a38*/ 	.word	0x00000009
        /*0a3c*/ 	.word	0x00000000
        /*0a40*/ 	.short	0x010a
        /*0a42*/ 	.byte	0x3f
	.zero		1


	//   ....[27]....
        /*0a44*/ 	.word	0x00011c50
        /*0a48*/ 	.word	0x00000006
        /*0a4c*/ 	.word	0x00000000
        /*0a50*/ 	.short	0x010a
        /*0a52*/ 	.byte	0x3f
	.zero		1


	//----- nvinfo : EIATTR_NUM_MBARRIERS
	.align		4
.L_30:
        /*0a54*/ 	.byte	0x03, 0x38
        /*0a56*/ 	.short	0x000a


	//----- nvinfo : EIATTR_EXIT_INSTR_OFFSETS
	.align		4
        /*0a58*/ 	.byte	0x04, 0x1c
        /*0a5a*/ 	.short	(.L_32 - .L_31)


	//   ....[0]....
.L_31:
        /*0a5c*/ 	.word	0x00000660


	//   ....[1]....
        /*0a60*/ 	.word	0x00000ff0


	//   ....[2]....
        /*0a64*/ 	.word	0x00010230


	//   ....[3]....
        /*0a68*/ 	.word	0x00010880


	//   ....[4]....
        /*0a6c*/ 	.word	0x00011960


	//----- nvinfo : EIATTR_MAX_THREADS
	.align		4
.L_32:
        /*0a70*/ 	.byte	0x04, 0x05
        /*0a72*/ 	.short	(.L_34 - .L_33)
.L_33:
        /*0a74*/ 	.word	0x00000180
        /*0a78*/ 	.word	0x00000001
        /*0a7c*/ 	.word	0x00000001


	//----- nvinfo : EIATTR_CRS_STACK_SIZE
	.align		4
.L_34:
        /*0a80*/ 	.byte	0x04, 0x1e
        /*0a82*/ 	.short	(.L_36 - .L_35)
.L_35:
        /*0a84*/ 	.word	0x00000000


	//----- nvinfo : EIATTR_CBANK_PARAM_SIZE
	.align		4
.L_36:
        /*0a88*/ 	.byte	0x03, 0x19
        /*0a8a*/ 	.short	0x0470


	//----- nvinfo : EIATTR_PARAM_CBANK
	.align		4
        /*0a8c*/ 	.byte	0x04, 0x0a
        /*0a8e*/ 	.short	(.L_38 - .L_37)
	.align		4
.L_37:
        /*0a90*/ 	.word	index@(.nv.constant0._ZN7cutlass13device_kernelINS_4gemm6kernel13GemmUniversalIN4cute5tupleIJiiiiEEENS1_10collective13CollectiveMmaINS1_37MainloopSm90TmaGmmaWarpSpecializedFP8ILi4ENS5_IJNS4_1CILi1EEESB_SB_EEENS1_35KernelTmaWarpSpecializedCooperativeEEENS5_IJNSA_ILi128EEENSA_ILi240EEESF_EEENS_12float_e4m3_tENS5_IJlSB_lEEESI_SJ_NS4_8TiledMMAINS4_8MMA_AtomIJNS4_4SM904GMMA30MMA_64x16x32_F32E4M3E4M3_SS_TNILNSN_7ScaleInE1ELSP_1EEEEEENS4_6LayoutINS5_IJNSA_ILi2EEESB_SB_EEENS5_IJSB_NSA_ILi0EEESV_EEEEENS5_IJNS4_10UnderscoreESY_SY_EEEEENS4_13SM90_TMA_LOADENS4_14ComposedLayoutINS4_7SwizzleILi3ELi4ELi3EEENS4_18smem_ptr_flag_bitsILi8EEENSS_INS5_IJNSA_ILi8EEESF_EEENS5_IJSF_SB_EEEEEEEvNS4_8identityES11_S1B_vS1C_EENS_8epilogue10collective6detail29Sm90TmaWarpSpecializedAdapterINS1F_15DefaultEpilogueISI_SJ_SJ_NS1E_6thread17LinearCombinationISI_Li1EffLNS1J_9ScaleType4KindE0ELNS_15FloatRoundStyleE2ESI_EENS1_15EpilogueDefaultEEEEEvvEEEEvNT_6ParamsE)
        /*0a94*/ 	.short	0x0210
        /*0a96*/ 	.short	0x0470


	//----- nvinfo : EIATTR_SW_WAR
	.align		4
.L_38:
        /*0a98*/ 	.byte	0x04, 0x36
        /*0a9a*/ 	.short	(.L_40 - .L_39)
.L_39:
        /*0a9c*/ 	.word	0x00000008
.L_40:


//--------------------- .nv.callgraph             --------------------------
	.section	.nv.callgraph,"",@"SHT_CUDA_CALLGRAPH"
	.align	4
	.sectionentsize	8
	.align		4
        /*0000*/ 	.word	0x00000000
	.align		4
        /*0004*/ 	.word	0xffffffff
	.align		4
        /*0008*/ 	.word	0x00000000
	.align		4
        /*000c*/ 	.word	0xfffffffe
	.align		4
        /*0010*/ 	.word	0x00000000
	.align		4
        /*0014*/ 	.word	0xfffffffd
	.align		4
        /*0018*/ 	.word	0x00000000
	.align		4
        /*001c*/ 	.word	0xfffffffc


//--------------------- .nv.constant4             --------------------------
	.section	.nv.constant4,"a",@progbits
	.align	8
	.align		8
.nv.constant4:
        /*0000*/ 	.dword	_ZN40_INTERNAL_3a0733c2_4_k_cu_3446dda5_164574cuda3std3__45__cpo5beginE
	.align		8
        /*0008*/ 	.dword	_ZN40_INTERNAL_3a0733c2_4_k_cu_3446dda5_164574cuda3std3__45__cpo3endE
	.align		8
        /*0010*/ 	.dword	_ZN40_INTERNAL_3a0733c2_4_k_cu_3446dda5_164574cuda3std3__45__cpo6cbeginE
	.align		8
        /*0018*/ 	.dword	_ZN40_INTERNAL_3a0733c2_4_k_cu_3446dda5_164574cuda3std3__45__cpo4cendE
	.align		8
        /*0020*/ 	.dword	_ZN40_INTERNAL_3a0733c2_4_k_cu_3446dda5_164574cuda3std3__442_GLOBAL__N__3a0733c2_4_k_cu_3446dda5_164576ignoreE
	.align		8
        /*0028*/ 	.dword	_ZN40_INTERNAL_3a0733c2_4_k_cu_3446dda5_164574cuda3std3__419piecewise_constructE
	.align		8
        /*0030*/ 	.dword	_ZN40_INTERNAL_3a0733c2_4_k_cu_3446dda5_164574cuda3std3__48in_placeE
	.align		8
        /*0038*/ 	.dword	_ZN40_INTERNAL_3a0733c2_4_k_cu_3446dda5_164574cuda3std6ranges3__45__cpo4swapE
	.align		8
        /*0040*/ 	.dword	_ZN40_INTERNAL_3a0733c2_4_k_cu_3446dda5_164574cuda3std6ranges3__45__cpo9iter_moveE
	.align		8
        /*0048*/ 	.dword	_ZN40_INTERNAL_3a0733c2_4_k_cu_3446dda5_164574cute7productE
	.align		8
        /*0050*/ 	.dword	_ZN40_INTERNAL_3a0733c2_4_k_cu_3446dda5_164574cute1_E


//--------------------- .text._ZN7cutlass13device_kernelINS_4gemm6kernel13GemmUniversalIN4cute5tupleIJiiiiEEENS1_10collective13CollectiveMmaINS1_37MainloopSm90TmaGmmaWarpSpecializedFP8ILi4ENS5_IJNS4_1CILi1EEESB_SB_EEENS1_35KernelTmaWarpSpecializedCooperativeEEENS5_IJNSA_ILi128EEENSA_ILi240EEESF_EEENS_12float_e4m3_tENS5_IJlSB_lEEESI_SJ_NS4_8TiledMMAINS4_8MMA_AtomIJNS4_4SM904GMMA30MMA_64x16x32_F32E4M3E4M3_SS_TNILNSN_7ScaleInE1ELSP_1EEEEEENS4_6LayoutINS5_IJNSA_ILi2EEESB_SB_EEENS5_IJSB_NSA_ILi0EEESV_EEEEENS5_IJNS4_10UnderscoreESY_SY_EEEEENS4_13SM90_TMA_LOADENS4_14ComposedLayoutINS4_7SwizzleILi3ELi4ELi3EEENS4_18smem_ptr_flag_bitsILi8EEENSS_INS5_IJNSA_ILi8EEESF_EEENS5_IJSF_SB_EEEEEEEvNS4_8identityES11_S1B_vS1C_EENS_8epilogue10collective6detail29Sm90TmaWarpSpecializedAdapterINS1F_15DefaultEpilogueISI_SJ_SJ_NS1E_6thread17LinearCombinationISI_Li1EffLNS1J_9ScaleType4KindE0ELNS_15FloatRoundStyleE2ESI_EENS1_15EpilogueDefaultEEEEEvvEEEEvNT_6ParamsE --------------------------
	.section	.text._ZN7cutlass13device_kernelINS_4gemm6kernel13GemmUniversalIN4cute5tupleIJiiiiEEENS1_10collective13CollectiveMmaINS1_37MainloopSm90TmaGmmaWarpSpecializedFP8ILi4ENS5_IJNS4_1CILi1EEESB_SB_EEENS1_35KernelTmaWarpSpecializedCooperativeEEENS5_IJNSA_ILi128EEENSA_ILi240EEESF_EEENS_12float_e4m3_tENS5_IJlSB_lEEESI_SJ_NS4_8TiledMMAINS4_8MMA_AtomIJNS4_4SM904GMMA30MMA_64x16x32_F32E4M3E4M3_SS_TNILNSN_7ScaleInE1ELSP_1EEEEEENS4_6LayoutINS5_IJNSA_ILi2EEESB_SB_EEENS5_IJSB_NSA_ILi0EEESV_EEEEENS5_IJNS4_10UnderscoreESY_SY_EEEEENS4_13SM90_TMA_LOADENS4_14ComposedLayoutINS4_7SwizzleILi3ELi4ELi3EEENS4_18smem_ptr_flag_bitsILi8EEENSS_INS5_IJNSA_ILi8EEESF_EEENS5_IJSF_SB_EEEEEEEvNS4_8identityES11_S1B_vS1C_EENS_8epilogue10collective6detail29Sm90TmaWarpSpecializedAdapterINS1F_15DefaultEpilogueISI_SJ_SJ_NS1E_6thread17LinearCombinationISI_Li1EffLNS1J_9ScaleType4KindE0ELNS_15FloatRoundStyleE2ESI_EENS1_15EpilogueDefaultEEEEEvvEEEEvNT_6ParamsE,"ax",@progbits
	.align	128
.text._ZN7cutlass13device_kernelINS_4gemm6kernel13GemmUniversalIN4cute5tupleIJiiiiEEENS1_10collective13CollectiveMmaINS1_37MainloopSm90TmaGmmaWarpSpecializedFP8ILi4ENS5_IJNS4_1CILi1EEESB_SB_EEENS1_35KernelTmaWarpSpecializedCooperativeEEENS5_IJNSA_ILi128EEENSA_ILi240EEESF_EEENS_12float_e4m3_tENS5_IJlSB_lEEESI_SJ_NS4_8TiledMMAINS4_8MMA_AtomIJNS4_4SM904GMMA30MMA_64x16x32_F32E4M3E4M3_SS_TNILNSN_7ScaleInE1ELSP_1EEEEEENS4_6LayoutINS5_IJNSA_ILi2EEESB_SB_EEENS5_IJSB_NSA_ILi0EEESV_EEEEENS5_IJNS4_10UnderscoreESY_SY_EEEEENS4_13SM90_TMA_LOADENS4_14ComposedLayoutINS4_7SwizzleILi3ELi4ELi3EEENS4_18smem_ptr_flag_bitsILi8EEENSS_INS5_IJNSA_ILi8EEESF_EEENS5_IJSF_SB_EEEEEEEvNS4_8identityES11_S1B_vS1C_EENS_8epilogue10collective6detail29Sm90TmaWarpSpecializedAdapterINS1F_15DefaultEpilogueISI_SJ_SJ_NS1E_6thread17LinearCombinationISI_Li1EffLNS1J_9ScaleType4KindE0ELNS_15FloatRoundStyleE2ESI_EENS1_15EpilogueDefaultEEEEEvvEEEEvNT_6ParamsE:
        .type           _ZN7cutlass13device_kernelINS_4gemm6kernel13GemmUniversalIN4cute5tupleIJiiiiEEENS1_10collective13CollectiveMmaINS1_37MainloopSm90TmaGmmaWarpSpecializedFP8ILi4ENS5_IJNS4_1CILi1EEESB_SB_EEENS1_35KernelTmaWarpSpecializedCooperativeEEENS5_IJNSA_ILi128EEENSA_ILi240EEESF_EEENS_12float_e4m3_tENS5_IJlSB_lEEESI_SJ_NS4_8TiledMMAINS4_8MMA_AtomIJNS4_4SM904GMMA30MMA_64x16x32_F32E4M3E4M3_SS_TNILNSN_7ScaleInE1ELSP_1EEEEEENS4_6LayoutINS5_IJNSA_ILi2EEESB_SB_EEENS5_IJSB_NSA_ILi0EEESV_EEEEENS5_IJNS4_10UnderscoreESY_SY_EEEEENS4_13SM90_TMA_LOADENS4_14ComposedLayoutINS4_7SwizzleILi3ELi4ELi3EEENS4_18smem_ptr_flag_bitsILi8EEENSS_INS5_IJNSA_ILi8EEESF_EEENS5_IJSF_SB_EEEEEEEvNS4_8identityES11_S1B_vS1C_EENS_8epilogue10collective6detail29Sm90TmaWarpSpecializedAdapterINS1F_15DefaultEpilogueISI_SJ_SJ_NS1E_6thread17LinearCombinationISI_Li1EffLNS1J_9ScaleType4KindE0ELNS_15FloatRoundStyleE2ESI_EENS1_15EpilogueDefaultEEEEEvvEEEEvNT_6ParamsE,@function
        .size           _ZN7cutlass13device_kernelINS_4gemm6kernel13GemmUniversalIN4cute5tupleIJiiiiEEENS1_10collective13CollectiveMmaINS1_37MainloopSm90TmaGmmaWarpSpecializedFP8ILi4ENS5_IJNS4_1CILi1EEESB_SB_EEENS1_35KernelTmaWarpSpecializedCooperativeEEENS5_IJNSA_ILi128EEENSA_ILi240EEESF_EEENS_12float_e4m3_tENS5_IJlSB_lEEESI_SJ_NS4_8TiledMMAINS4_8MMA_AtomIJNS4_4SM904GMMA30MMA_64x16x32_F32E4M3E4M3_SS_TNILNSN_7ScaleInE1ELSP_1EEEEEENS4_6LayoutINS5_IJNSA_ILi2EEESB_SB_EEENS5_IJSB_NSA_ILi0EEESV_EEEEENS5_IJNS4_10UnderscoreESY_SY_EEEEENS4_13SM90_TMA_LOADENS4_14ComposedLayoutINS4_7SwizzleILi3ELi4ELi3EEENS4_18smem_ptr_flag_bitsILi8EEENSS_INS5_IJNSA_ILi8EEESF_EEENS5_IJSF_SB_EEEEEEEvNS4_8identityES11_S1B_vS1C_EENS_8epilogue10collective6detail29Sm90TmaWarpSpecializedAdapterINS1F_15DefaultEpilogueISI_SJ_SJ_NS1E_6thread17LinearCombinationISI_Li1EffLNS1J_9ScaleType4KindE0ELNS_15FloatRoundStyleE2ESI_EENS1_15EpilogueDefaultEEEEEvvEEEEvNT_6ParamsE,(.L_x_313 - _ZN7cutlass13device_kernelINS_4gemm6kernel13GemmUniversalIN4cute5tupleIJiiiiEEENS1_10collective13CollectiveMmaINS1_37MainloopSm90TmaGmmaWarpSpecializedFP8ILi4ENS5_IJNS4_1CILi1EEESB_SB_EEENS1_35KernelTmaWarpSpecializedCooperativeEEENS5_IJNSA_ILi128EEENSA_ILi240EEESF_EEENS_12float_e4m3_tENS5_IJlSB_lEEESI_SJ_NS4_8TiledMMAINS4_8MMA_AtomIJNS4_4SM904GMMA30MMA_64x16x32_F32E4M3E4M3_SS_TNILNSN_7ScaleInE1ELSP_1EEEEEENS4_6LayoutINS5_IJNSA_ILi2EEESB_SB_EEENS5_IJSB_NSA_ILi0EEESV_EEEEENS5_IJNS4_10UnderscoreESY_SY_EEEEENS4_13SM90_TMA_LOADENS4_14ComposedLayoutINS4_7SwizzleILi3ELi4ELi3EEENS4_18smem_ptr_flag_bitsILi8EEENSS_INS5_IJNSA_ILi8EEESF_EEENS5_IJSF_SB_EEEEEEEvNS4_8identityES11_S1B_vS1C_EENS_8epilogue10collective6detail29Sm90TmaWarpSpecializedAdapterINS1F_15DefaultEpilogueISI_SJ_SJ_NS1E_6thread17LinearCombinationISI_Li1EffLNS1J_9ScaleType4KindE0ELNS_15FloatRoundStyleE2ESI_EENS1_15EpilogueDefaultEEEEEvvEEEEvNT_6ParamsE)
        .other          _ZN7cutlass13device_kernelINS_4gemm6kernel13GemmUniversalIN4cute5tupleIJiiiiEEENS1_10collective13CollectiveMmaINS1_37MainloopSm90TmaGmmaWarpSpecializedFP8ILi4ENS5_IJNS4_1CILi1EEESB_SB_EEENS1_35KernelTmaWarpSpecializedCooperativeEEENS5_IJNSA_ILi128EEENSA_ILi240EEESF_EEENS_12float_e4m3_tENS5_IJlSB_lEEESI_SJ_NS4_8TiledMMAINS4_8MMA_AtomIJNS4_4SM904GMMA30MMA_64x16x32_F32E4M3E4M3_SS_TNILNSN_7ScaleInE1ELSP_1EEEEEENS4_6LayoutINS5_IJNSA_ILi2EEESB_SB_EEENS5_IJSB_NSA_ILi0EEESV_EEEEENS5_IJNS4_10UnderscoreESY_SY_EEEEENS4_13SM90_TMA_LOADENS4_14ComposedLayoutINS4_7SwizzleILi3ELi4ELi3EEENS4_18smem_ptr_flag_bitsILi8EEENSS_INS5_IJNSA_ILi8EEESF_EEENS5_IJSF_SB_EEEEEEEvNS4_8identityES11_S1B_vS1C_EENS_8epilogue10collective6detail29Sm90TmaWarpSpecializedAdapterINS1F_15DefaultEpilogueISI_SJ_SJ_NS1E_6thread17LinearCombinationISI_Li1EffLNS1J_9ScaleType4KindE0ELNS_15FloatRoundStyleE2ESI_EENS1_15EpilogueDefaultEEEEEvvEEEEvNT_6ParamsE,@"STO_CUDA_ENTRY STV_DEFAULT"
_ZN7cutlass13device_kernelINS_4gemm6kernel13GemmUniversalIN4cute5tupleIJiiiiEEENS1_10collective13CollectiveMmaINS1_37MainloopSm90TmaGmmaWarpSpecializedFP8ILi4ENS5_IJNS4_1CILi1EEESB_SB_EEENS1_35KernelTmaWarpSpecializedCooperativeEEENS5_IJNSA_ILi128EEENSA_ILi240EEESF_EEENS_12float_e4m3_tENS5_IJlSB_lEEESI_SJ_NS4_8TiledMMAINS4_8MMA_AtomIJNS4_4SM904GMMA30MMA_64x16x32_F32E4M3E4M3_SS_TNILNSN_7ScaleInE1ELSP_1EEEEEENS4_6LayoutINS5_IJNSA_ILi2EEESB_SB_EEENS5_IJSB_NSA_ILi0EEESV_EEEEENS5_IJNS4_10UnderscoreESY_SY_EEEEENS4_13SM90_TMA_LOADENS4_14ComposedLayoutINS4_7SwizzleILi3ELi4ELi3EEENS4_18smem_ptr_flag_bitsILi8EEENSS_INS5_IJNSA_ILi8EEESF_EEENS5_IJSF_SB_EEEEEEEvNS4_8identityES11_S1B_vS1C_EENS_8epilogue10collective6detail29Sm90TmaWarpSpecializedAdapterINS1F_15DefaultEpilogueISI_SJ_SJ_NS1E_6thread17LinearCombinationISI_Li1EffLNS1J_9ScaleType4KindE0ELNS_15FloatRoundStyleE2ESI_EENS1_15EpilogueDefaultEEEEEvvEEEEvNT_6ParamsE:
[----:B------:R-:W0:Y:S02]  /*0000*/  LDC R1, c[0x0][0x28] ;  /* 0x00000a00ff017b82 */ /* 0x000e240000000800 */
[----:B0-----:R-:W-:Y:S01]  /*0010*/  VIADD R1, R1, 0xffffff70 ;  /* 0xffffff7001017836 */ /* 0x001fe20000000000 */
[----:B------:R-:W0:Y:S01]  /*0020*/  S2R R2, SR_TID.X ;  /* 0x0000000000027919 */ /* 0x000e220000002100 */
[----:B------:R-:W-:Y:S01]  /*0030*/  ELECT P0, URZ, PT ;  /* 0x00000000003f782f */ /* 0x000fe20003800000 */
[----:B------:R-:W-:Y:S01]  /*0040*/  BSSY B0, `(.L_x_0) ;  /* 0x0000015000007945 */ /* 0x000fe20003800000 */
[--C-:B0-----:R-:W-:Y:S02]  /*0050*/  SHF.R.U32.HI R0, RZ, 0x5, R2.reuse ;  /* 0x00000005ff007819 */ /* 0x101fe40000011602 */
[----:B------:R-:W-:-:S03]  /*0060*/  SHF.R.U32.HI R2, RZ, 0x7, R2 ;  /* 0x00000007ff027819 */ /* 0x000fc60000011602 */
[----:B------:R-:W0:Y:S04]  /*0070*/  SHFL.IDX PT, R3, R0, RZ, 0x1f ;  /* 0x00001fff00037589 */ /* 0x000e2800000e0000 */
[----:B------:R-:W1:Y:S01]  /*0080*/  SHFL.IDX PT, R2, R2, RZ, 0x1f ;  /* 0x00001fff02027589 */ /* 0x000e6200000e0000 */
[----:B0-----:R-:W-:Y:S02]  /*0090*/  R2UR UR4, R3 ;  /* 0x00000000030472ca */ /* 0x001fe400000e0000 */
[----:B-1----:R-:W-:-:S11]  /*00a0*/  R2UR UR6, R2 ;  /* 0x00000000020672ca */ /* 0x002fd600000e0000 */
[----:B------:R-:W-:Y:S02]  /*00b0*/  USHF.R.S32.HI UR5, URZ, 0x1f, UR4 ;  /* 0x0000001f3f057899 */ /* 0x000fe40008011404 */
[----:B------:R-:W-:Y:S02]  /*00c0*/  ISETP.NE.OR P0, PT, RZ, UR4, !P0 ;  /* 0x00000004ff007c0c */ /* 0x000fe4000c705670 */
[----:B------:R-:W-:-:S04]  /*00d0*/  ULEA.HI UR5, UR5, UR4, URZ, 0x2 ;  /* 0x0000000405057291 */ /* 0x000fc8000f8f103f */
[----:B------:R-:W-:-:S04]  /*00e0*/  ULOP3.LUT UR5, UR5, 0xfffffffc, URZ, 0xc0, !UPT ;  /* 0xfffffffc05057892 */ /* 0x000fc8000f8ec03f */
[----:B------:R-:W-:-:S03]  /*00f0*/  UIADD3 UR8, UR4, -UR5, URZ ;  /* 0x8000000504087290 */ /* 0x000fc6000fffe03f */
[----:B------:R-:W-:Y:S09]  /*0100*/  @P0 BRA `(.L_x_1) ;  /* 0x0000000000200947 */ /* 0x000ff20003800000 */
[----:B------:R-:W-:Y:S02]  /*0110*/  ULDC.64 UR4, c[0x0][0x198] ;  /* 0x0000660000047ab9 */ /* 0x000fe40000000a00 */
[----:B------:R-:W-:Y:S02]  /*0120*/  UIADD3 UR10, UP0, UR4, 0xf0, URZ ;  /* 0x000000f0040a7890 */ /* 0x000fe4000ff1e03f */
[----:B------:R-:W-:Y:S02]  /*0130*/  UIADD3 UR4, UP1, UR4, 0x1f0, URZ ;  /* 0x000001f004047890 */ /* 0x000fe4000ff3e03f */
[----:B------:R-:W-:Y:S02]  /*0140*/  UIADD3.X UR11, URZ, UR5, URZ, UP0, !UPT ;  /* 0x000000053f0b7290 */ /* 0x000fe400087fe43f */
[----:B------:R-:W-:-:S07]  /*0150*/  UIADD3.X UR5, URZ, UR5, URZ, UP1, !UPT ;  /* 0x000000053f057290 */ /* 0x000fce0008ffe43f */
[----:B------:R0:W-:Y:S02]  /*0160*/  UTMACCTL.PF [UR10] ;  /* 0x000000000a0079b9 */ /* 0x0001e40008040000 */
[----:B------:R0:W-:Y:S02]  /*0170*/  UTMACCTL.PF [UR4] ;  /* 0x00000000040079b9 */ /* 0x0001e40008040000 */
[----:B0-----:R-:W-:Y:S01]  /*0180*/  NOP ;  /* 0x0000000000007918 */ /* 0x001fe20000000000 */
.L_x_1:
[----:B------:R-:W-:Y:S05]  /*0190*/  BSYNC B0 ;  /* 0x0000000000007941 */ /* 0x000fea0003800000 */
.L_x_0:
[----:B------:R-:W0:Y:S01]  /*01a0*/  SHFL.IDX PT, R2, R0, RZ, 0x1f ;  /* 0x00001fff00027589 */ /* 0x000e2200000e0000 */
[----:B------:R-:W-:Y:S01]  /*01b0*/  UISETP.NE.AND UP0, UPT, UR8, 0x3, UPT ;  /* 0x000000030800788c */ /* 0x000fe2000bf05270 */
[----:B------:R-:W-:Y:S01]  /*01c0*/  ISETP.NE.AND P1, PT, RZ, UR6, PT ;  /* 0x00000006ff007c0c */ /* 0x000fe2000bf25270 */
[----:B------:R-:W-:Y:S02]  /*01d0*/  UIADD3 UR10, UR6, -0x1, URZ ;  /* 0xffffffff060a7890 */ /* 0x000fe4000fffe03f */
[----:B------:R-:W-:Y:S02]  /*01e0*/  UISETP.EQ.OR UP0, UPT, UR8, URZ, !UP0 ;  /* 0x0000003f0800728c */ /* 0x000fe4000c702670 */
[----:B------:R-:W-:Y:S02]  /*01f0*/  UISETP.GE.U32.AND UP1, UPT, UR10, 0x2, UPT ;  /* 0x000000020a00788c */ /* 0x000fe4000bf26070 */
[----:B------:R-:W-:-:S04]  /*0200*/  UISETP.EQ.AND UP0, UPT, UR6, URZ, UP0 ;  /* 0x0000003f0600728c */ /* 0x000fc80008702270 */
[----:B------:R-:W-:-:S04]  /*0210*/  USEL UR4, URZ, 0x1, !UP0 ;  /* 0x000000013f047887 */ /* 0x000fc8000c000000 */
[----:B------:R-:W-:Y:S01]  /*0220*/  USEL UR4, UR4, 0x2, UP1 ;  /* 0x0000000204047887 */ /* 0x000fe20008800000 */
[----:B0-----:R-:W-:-:S05]  /*0230*/  ISETP.NE.AND P0, PT, R2, RZ, PT ;  /* 0x000000ff0200720c */ /* 0x001fca0003f05270 */
[----:B------:R-:W-:-:S05]  /*0240*/  IMAD.U32 R2, RZ, RZ, UR4 ;  /* 0x00000004ff027e24 */ /* 0x000fca000f8e00ff */
[----:B------:R0:W-:Y:S03]  /*0250*/  STL [R1+0x3c], R2 ;  /* 0x00003c0201007387 */ /* 0x0001e60000100800 */
[----:B------:R-:W-:Y:S05]  /*0260*/  @P0 BRA `(.L_x_2) ;  /* 0x0000000000580947 */ /* 0x000fea0003800000 */
[----:B------:R-:W1:Y:S01]  /*0270*/  S2UR UR9, SR_CgaCtaId ;  /* 0x00000000000979c3 */ /* 0x000e620000008800 */
[----:B------:R-:W-:Y:S01]  /*0280*/  UMOV UR4, 0x400 ;  /* 0x0000040000047882 */ /* 0x000fe20000000000 */
[----:B------:R-:W-:Y:S01]  /*0290*/  UMOV UR5, 0x1 ;  /* 0x0000000100057882 */ /* 0x000fe20000000000 */
[----:B------:R-:W-:Y:S01]  /*02a0*/  UMOV UR6, 0x100 ;  /* 0x0000010000067882 */ /* 0x000fe20000000000 */
[----:B------:R-:W-:Y:S01]  /*02b0*/  ELECT P0, URZ, PT ;  /* 0x00000000003f782f */ /* 0x000fe20003800000 */
[----:B------:R-:W-:-:S04]  /*02c0*/  UIADD3 UR6, -UR6, 0x100000, URZ ;  /* 0x0010000006067890 */ /* 0x000fc8000fffe13f */
[----:B------:R-:W-:Y:S02]  /*02d0*/  USHF.L.U32 UR7, UR6, 0xb, URZ ;  /* 0x0000000b06077899 */ /* 0x000fe4000800063f */
[----:B------:R-:W-:Y:S02]  /*02e0*/  USHF.L.U32 UR6, UR6, 0x1, URZ ;  /* 0x0000000106067899 */ /* 0x000fe4000800063f */
[----:B-1----:R-:W-:Y:S02]  /*02f0*/  ULEA UR9, UR9, UR4, 0x18 ;  /* 0x0000000409097291 */ /* 0x002fe4000f8ec03f */
[----:B------:R-:W-:-:S04]  /*0300*/  UIADD3 UR4, -UR5, 0x100000, URZ ;  /* 0x0010000005047890 */ /* 0x000fc8000fffe13f */
[----:B------:R-:W-:Y:S02]  /*0310*/  USHF.L.U32 UR5, UR4, 0xb, URZ ;  /* 0x0000000b04057899 */ /* 0x000fe4000800063f */
[----:B------:R-:W-:Y:S01]  /*0320*/  USHF.L.U32 UR4, UR4, 0x1, URZ ;  /* 0x0000000104047899 */ /* 0x000fe2000800063f */
[----:B------:R-:W1:Y:S11]  /*0330*/  FENCE.VIEW.ASYNC.S ;  /* 0x00000000000073c6 */ /* 0x000e760000000000 */
[----:B-1----:R1:W2:Y:S01]  /*0340*/  SYNCS.EXCH.64 URZ, [UR9], UR4 ;  /* 0x00000004093f75b2 */ /* 0x0022a20008000100 */
[----:B------:R1:W3:Y:S01]  /*0350*/  SYNCS.EXCH.64 URZ, [UR9+0x20], UR6 ;  /* 0x00002006093f75b2 */ /* 0x0002e20008000100 */
[----:B------:R1:W4:Y:S01]  /*0360*/  SYNCS.EXCH.64 URZ, [UR9+0x8], UR4 ;  /* 0x00000804093f75b2 */ /* 0x0003220008000100 */
[----:B------:R1:W0:Y:S01]  /*0370*/  SYNCS.EXCH.64 URZ, [UR9+0x28], UR6 ;  /* 0x00002806093f75b2 */ /* 0x0002220008000100 */
[----:B------:R1:W0:Y:S01]  /*0380*/  SYNCS.EXCH.64 URZ, [UR9+0x10], UR4 ;  /* 0x00001004093f75b2 */ /* 0x0002220008000100 */
[----:B------:R1:W0:Y:S01]  /*0390*/  SYNCS.EXCH.64 URZ, [UR9+0x30], UR6 ;  /* 0x00003006093f75b2 */ /* 0x0002220008000100 */
[----:B------:R1:W0:Y:S01]  /*03a0*/  SYNCS.EXCH.64 URZ, [UR9+0x18], UR4 ;  /* 0x00001804093f75b2 */ /* 0x0002220008000100 */
[----:B------:R1:W0:Y:S01]  /*03b0*/  SYNCS.EXCH.64 URZ, [UR9+0x38], UR6 ;  /* 0x00003806093f75b2 */ /* 0x0002220008000100 */
[----:B------:R-:W-:Y:S01]  /*03c0*/  NOP ;  /* 0x0000000000007918 */ /* 0x000fe20000000000 */
.L_x_2:
[----:B------:R-:W5:Y:S01]  /*03d0*/  SHFL.IDX PT, R0, R0, RZ, 0x1f ;  /* 0x00001fff00007589 */ /* 0x000f6200000e0000 */
[----:B0-----:R-:W0:Y:S01]  /*03e0*/  LDC R2, c[0x0][0x65c] ;  /* 0x00019700ff027b82 */ /* 0x001e220000000800 */
[----:B------:R-:W-:Y:S01]  /*03f0*/  ELECT P0, URZ, PT ;  /* 0x00000000003f782f */ /* 0x000fe20003800000 */
[----:B------:R-:W-:Y:S01]  /*0400*/  IMAD.MOV.U32 R3, RZ, RZ, RZ ;  /* 0x000000ffff037224 */ /* 0x000fe200078e00ff */
[----:B-1----:R-:W-:Y:S01]  /*0410*/  UMOV UR4, 0x20 ;  /* 0x0000002000047882 */ /* 0x002fe20000000000 */
[----:B------:R-:W-:Y:S01]  /*0420*/  NOP ;  /* 0x0000000000007918 */ /* 0x000fe20000000000 */
[----:B------:R-:W-:Y:S01]  /*0430*/  NOP ;  /* 0x0000000000007918 */ /* 0x000fe20000000000 */
[----:B-----5:R-:W-:Y:S02]  /*0440*/  ISETP.NE.OR P0, PT, R0, RZ, !P0 ;  /* 0x000000ff0000720c */ /* 0x020fe40004705670 */
[----:B0-----:R-:W-:Y:S01]  /*0450*/  ISETP.NE.AND P3, PT, R2, 0x1, PT ;  /* 0x000000010200780c */ /* 0x001fe20003f65270 */
[----:B------:R-:W0:Y:S01]  /*0460*/  S2R R0, SR_CTAID.Y ;  /* 0x0000000000007919 */ /* 0x000e220000002600 */
[----:B------:R-:W1:Y:S09]  /*0470*/  S2R R2, SR_CTAID.X ;  /* 0x0000000000027919 */ /* 0x000e720000002500 */
[----:B------:R-:W-:Y:S01]  /*0480*/  VOTEU.ALL UP0, P0 ;  /* 0x00000000003f7886 */ /* 0x000fe20000000000 */
[----:B------:R-:W-:Y:S01]  /*0490*/  VOTEU.ALL UP1, P0 ;  /* 0x00000000003f7886 */ /* 0x000fe20000020000 */
[----:B------:R-:W1:Y:S01]  /*04a0*/  @P3 LDC R7, c[0x0][0x10] ;  /* 0x00000400ff073b82 */ /* 0x000e620000000800 */
[----:B------:R-:W-:-:S02]  /*04b0*/  @P3 IMAD.MOV.U32 R5, RZ, RZ, RZ ;  /* 0x000000ffff053224 */ /* 0x000fc400078e00ff */
[----:B------:R-:W-:Y:S01]  /*04c0*/  @P3 IMAD.MOV.U32 R11, RZ, RZ, RZ ;  /* 0x000000ffff0b3224 */ /* 0x000fe200078e00ff */
[----:B------:R-:W-:Y:S01]  /*04d0*/  @!UP0 UMOV UR6, 0x400 ;  /* 0x0000040000068882 */ /* 0x000fe20000000000 */
[----:B------:R-:W-:-:S04]  /*04e0*/  @!UP0 UIADD3 UR4, -UR4, 0x100000, URZ ;  /* 0x0010000004048890 */ /* 0x000fc8000fffe13f */
[----:B------:R-:W-:Y:S02]  /*04f0*/  @!UP0 USHF.L.U32 UR5, UR4, 0xb, URZ ;  /* 0x0000000b04058899 */ /* 0x000fe4000800063f */
[----:B------:R-:W-:Y:S01]  /*0500*/  @!UP0 USHF.L.U32 UR4, UR4, 0x1, URZ ;  /* 0x0000000104048899 */ /* 0x000fe2000800063f */
[----:B------:R-:W5:Y:S08]  /*0510*/  @!P3 LDC R9, c[0x0][0xc] ;  /* 0x00000300ff09bb82 */ /* 0x000f700000000800 */
[----:B------:R-:W2:Y:S01]  /*0520*/  @!UP0 S2UR UR7, SR_CgaCtaId ;  /* 0x00000000000789c3 */ /* 0x000ea20000008800 */
[----:B0-----:R-:W-:-:S04]  /*0530*/  @P3 IMAD.MOV.U32 R4, RZ, RZ, R0 ;  /* 0x000000ffff043224 */ /* 0x001fc800078e0000 */
[----:B-1----:R-:W-:-:S04]  /*0540*/  @P3 IMAD.WIDE.U32 R6, R2, R7, R4 ;  /* 0x0000000702063225 */ /* 0x002fc800078e0004 */
[----:B------:R-:W-:Y:S02]  /*0550*/  @P3 IMAD.MOV.U32 R16, RZ, RZ, R6 ;  /* 0x000000ffff103224 */ /* 0x000fe400078e0006 */
[----:B------:R-:W-:Y:S02]  /*0560*/  @P3 IMAD.IADD R17, R7, 0x1, R11 ;  /* 0x0000000107113824 */ /* 0x000fe400078e020b */
[----:B-----5:R-:W-:-:S04]  /*0570*/  @!P3 IMAD.WIDE.U32 R4, R9, R0, R2 ;  /* 0x000000000904b225 */ /* 0x020fc800078e0002 */
[----:B------:R-:W-:Y:S02]  /*0580*/  @!P3 IMAD.MOV.U32 R16, RZ, RZ, R4 ;  /* 0x000000ffff10b224 */ /* 0x000fe400078e0004 */
[----:B------:R-:W-:Y:S01]  /*0590*/  @!P3 IMAD.MOV.U32 R17, RZ, RZ, R5 ;  /* 0x000000ffff11b224 */ /* 0x000fe200078e0005 */
[----:B--2---:R-:W-:Y:S02]  /*05a0*/  @!UP0 ULEA UR6, UR7, UR6, 0x18 ;  /* 0x0000000607068291 */ /* 0x004fe4000f8ec03f */
[----:B------:R0:W-:Y:S01]  /*05b0*/  STL [R1+0x48], R16 ;  /* 0x0000481001007387 */ /* 0x0001e20000100800 */
[----:B------:R-:W-:-:S03]  /*05c0*/  VOTEU.ALL UP0, P0 ;  /* 0x00000000003f7886 */ /* 0x000fc60000000000 */
[----:B------:R0:W-:Y:S04]  /*05d0*/  STL [R1+0x44], R17 ;  /* 0x0000441101007387 */ /* 0x0001e80000100800 */
[----:B------:R-:W1:Y:S02]  /*05e0*/  FENCE.VIEW.ASYNC.S ;  /* 0x00000000000073c6 */ /* 0x000e640000000000 */
[----:B-1----:R0:W3:Y:S01]  /*05f0*/  @!UP0 SYNCS.EXCH.64 URZ, [UR6+0x50], UR4 ;  /* 0x00005004063f85b2 */ /* 0x0020e20008000100 */
[----:B------:R0:W3:Y:S01]  /*0600*/  @!UP1 SYNCS.EXCH.64 URZ, [UR6+0x58], UR4 ;  /* 0x00005804063f95b2 */ /* 0x0000e20008000100 */
[----:B------:R-:W-:Y:S01]  /*0610*/  NOP ;  /* 0x0000000000007918 */ /* 0x000fe20000000000 */
[----:B---34-:R-:W-:Y:S06]  /*0620*/  BAR.SYNC.DEFER_BLOCKING 0x0 ;  /* 0x0000000000007b1d */ /* 0x018fec0000010000 */
[----:B0-----:R-:W-:Y:S05]  /*0630*/  @!P1 BRA `(.L_x_3) ;  /* 0x000000fc00009947 */ /* 0x001fea0003800000 */
[----:B------:R-:W-:-:S06]  /*0640*/  UISETP.GT.U32.AND UP0, UPT, UR10, 0x1, UPT ;  /* 0x000000010a00788c */ /* 0x000fcc000bf04070 */
[----:B------:R-:W-:-:S13]  /*0650*/  PLOP3.LUT P0, PT, PT, PT, UP0, 0x80, 0x0 ;  /* 0x000000000000781c */ /* 0x000fda0003f0f008 */
[----:B------:R-:W-:Y:S05]  /*0660*/  @P0 EXIT ;  /* 0x000000000000094d */ /* 0x000fea0003800000 */
[----:B------:R-:W-:Y:S01]  /*0670*/  IMAD.MOV.U32 R5, RZ, RZ, -0x1 ;  /* 0xffffffffff057424 */ /* 0x000fe200078e00ff */
[----:B------:R-:W-:Y:S01]  /*0680*/  ULDC.64 UR4, c[0x0][0x650] ;  /* 0x0001940000047ab9 */ /* 0x000fe20000000a00 */
[----:B------:R-:W-:Y:S01]  /*0690*/  IMAD.MOV.U32 R6, RZ, RZ, -0x1 ;  /* 0xffffffffff067424 */ /* 0x000fe200078e00ff */
[----:B------:R-:W-:Y:S01]  /*06a0*/  ISETP.GE.U32.AND P0, PT, R16, UR4, PT ;  /* 0x0000000410007c0c */ /* 0x000fe2000bf06070 */
[----:B------:R-:W-:Y:S01]  /*06b0*/  UMOV UR4, 0xffffffff ;  /* 0xffffffff00047882 */ /* 0x000fe20000000000 */
[----:B------:R0:W-:Y:S01]  /*06c0*/  STL [R1+0x5c], R5 ;  /* 0x00005c0501007387 */ /* 0x0001e20000100800 */
[----:B------:R-:W-:Y:S02]  /*06d0*/  PRMT R4, RZ, 0x7610, R4 ;  /* 0x00007610ff047816 */ /* 0x000fe40000000004 */
[----:B------:R-:W-:Y:S01]  /*06e0*/  ISETP.GE.U32.AND.EX P0, PT, R17, UR5, PT, P0 ;  /* 0x0000000511007c0c */ /* 0x000fe2000bf06100 */
[----:B------:R1:W-:Y:S01]  /*06f0*/  STL [R1+0x58], R6 ;  /* 0x0000580601007387 */ /* 0x0003e20000100800 */
[----:B0-----:R-:W-:-:S05]  /*0700*/  IMAD.U32 R5, RZ, RZ, UR4 ;  /* 0x00000004ff057e24 */ /* 0x001fca000f8e00ff */
[----:B------:R1:W-:Y:S06]  /*0710*/  STL [R1+0x50], R5 ;  /* 0x0000500501007387 */ /* 0x0003ec0000100800 */
[----:B------:R-:W-:Y:S05]  /*0720*/  @P0 BRA `(.L_x_4) ;  /* 0x0000000400700947 */ /* 0x000fea0003800000 */
[----:B------:R-:W0:Y:S01]  /*0730*/  LDC.64 R12, c[0x0][0x628] ;  /* 0x00018a00ff0c7b82 */ /* 0x000e220000000a00 */
[----:B------:R-:W-:Y:S02]  /*0740*/  IMAD.MOV.U32 R4, RZ, RZ, R16 ;  /* 0x000000ffff047224 */ /* 0x000fe400078e0010 */
[----:B-1----:R-:W-:-:S05]  /*0750*/  IMAD.MOV.U32 R5, RZ, RZ, R17 ;  /* 0x000000ffff057224 */ /* 0x002fca00078e0011 */
[----:B------:R-:W1:Y:S08]  /*0760*/  LDC R10, c[0x0][0x630] ;  /* 0x00018c00ff0a7b82 */ /* 0x000e700000000800 */
[----:B------:R-:W2:Y:S01]  /*0770*/  LDC.64 R14, c[0x0][0x620] ;  /* 0x00018800ff0e7b82 */ /* 0x000ea20000000a00 */
[----:B0-----:R-:W-:-:S04]  /*0780*/  ISETP.NE.U32.AND P0, PT, R12, RZ, PT ;  /* 0x000000ff0c00720c */ /* 0x001fc80003f05070 */
[----:B------:R-:W-:-:S13]  /*0790*/  ISETP.NE.AND.EX P0, PT, R13, RZ, PT, P0 ;  /* 0x000000ff0d00720c */ /* 0x000fda0003f05300 */
[----:B-12---:R-:W-:Y:S05]  /*07a0*/  @!P0 BRA `(.L_x_5) ;  /* 0x0000000000288947 */ /* 0x006fea0003800000 */
[----:B------:R-:W0:Y:S02]  /*07b0*/  LDC R9, c[0x0][0x634] ;  /* 0x00018d00ff097b82 */ /* 0x000e240000000800 */
[----:B0-----:R-:W-:-:S05]  /*07c0*/  IADD3 R9, P0, R16, R9, RZ ;  /* 0x0000000910097210 */ /* 0x001fca0007f1e0ff */
[----:B------:R-:W-:-:S04]  /*07d0*/  IMAD.X R11, RZ, RZ, R17, P0 ;  /* 0x000000ffff0b7224 */ /* 0x000fc800000e0611 */
[----:B------:R-:W-:-:S04]  /*07e0*/  IMAD.WIDE.U32 R4, R11, R12, RZ ;  /* 0x0000000c0b047225 */ /* 0x000fc800078e00ff */
[----:B------:R-:W-:-:S04]  /*07f0*/  IMAD.WIDE.U32 R6, P0, R9, R13, R4 ;  /* 0x0000000d09067225 */ /* 0x000fc80007800004 */
[----:B------:R-:W-:-:S04]  /*0800*/  IMAD.WIDE.U32 R4, R9, R12, RZ ;  /* 0x0000000c09047225 */ /* 0x000fc800078e00ff */
[----:B------:R-:W-:Y:S01]  /*0810*/  IMAD.X R9, RZ, RZ, RZ, P0 ;  /* 0x000000ffff097224 */ /* 0x000fe200000e06ff */
[----:B------:R-:W-:Y:S01]  /*0820*/  IADD3 RZ, P0, R5, R6, RZ ;  /* 0x0000000605ff7210 */ /* 0x000fe20007f1e0ff */
[----:B------:R-:W-:-:S04]  /*0830*/  IMAD.MOV.U32 R8, RZ, RZ, R7 ;  /* 0x000000ffff087224 */ /* 0x000fc800078e0007 */
[----:B------:R-:W-:-:S08]  /*0840*/  IMAD.WIDE.U32.X R4, R11, R13, R8, P0 ;  /* 0x0000000d0b047225 */ /* 0x000fd000000e0408 */
.L_x_5:
[-CC-:B------:R-:W-:Y:S01]  /*0850*/  SHF.R.U64 R24, R4, R10.reuse, R5.reuse ;  /* 0x0000000a04187219 */ /* 0x180fe20000001205 */
[----:B------:R-:W0:Y:S01]  /*0860*/  LDC R8, c[0x0][0x618] ;  /* 0x00018600ff087b82 */ /* 0x000e220000000800 */
[----:B------:R-:W-:Y:S01]  /*0870*/  SHF.R.U32.HI R4, RZ, R10, R5 ;  /* 0x0000000aff047219 */ /* 0x000fe20000011605 */
[----:B------:R-:W-:Y:S01]  /*0880*/  ULDC UR4, c[0x0][0x150] ;  /* 0x0000540000047ab9 */ /* 0x000fe20000000800 */
[----:B------:R-:W-:Y:S01]  /*0890*/  IADD3 R9, P0, RZ, -R24, RZ ;  /* 0x80000018ff097210 */ /* 0x000fe20007f1e0ff */
[----:B------:R-:W-:Y:S01]  /*08a0*/  IMAD.MOV.U32 R5, RZ, RZ, R17 ;  /* 0x000000ffff057224 */ /* 0x000fe200078e0011 */
[----:B------:R-:W-:-:S03]  /*08b0*/  I2FP.F32.U32 R3, R2 ;  /* 0x0000000200037245 */ /* 0x000fc60000201000 */
[----:B------:R-:W1:Y:S01]  /*08c0*/  LDC.64 R18, c[0x0][0x640] ;  /* 0x00019000ff127b82 */ /* 0x000e620000000a00 */
[----:B------:R-:W-:Y:S02]  /*08d0*/  IMAD.X R11, RZ, RZ, ~R4, P0 ;  /* 0x000000ffff0b7224 */ /* 0x000fe400000e0e04 */
[----:B------:R-:W-:Y:S01]  /*08e0*/  FMUL R3, R3, UR4 ;  /* 0x0000000403037c20 */ /* 0x000fe20008400000 */
[----:B------:R-:W-:Y:S01]  /*08f0*/  IMAD.MOV.U32 R4, RZ, RZ, R16 ;  /* 0x000000ffff047224 */ /* 0x000fe200078e0010 */
[----:B------:R-:W-:Y:S01]  /*0900*/  ULDC UR4, c[0x0][0x154] ;  /* 0x0000550000047ab9 */ /* 0x000fe20000000800 */
[-C--:B------:R-:W-:Y:S02]  /*0910*/  IMAD R6, R11, R14.reuse, RZ ;  /* 0x0000000e0b067224 */ /* 0x080fe400078e02ff */
[C---:B------:R-:W-:Y:S01]  /*0920*/  IMAD.WIDE.U32 R4, R9.reuse, R14, R4 ;  /* 0x0000000e09047225 */ /* 0x040fe200078e0004 */
[----:B------:R-:W2:Y:S01]  /*0930*/  LDC R10, c[0x0][0x608] ;  /* 0x00018200ff0a7b82 */ /* 0x000ea20000000800 */
[----:B------:R-:W3:Y:S02]  /*0940*/  F2I.U32.TRUNC.NTZ R3, R3 ;  /* 0x0000000300037305 */ /* 0x000ee4000020f000 */
[----:B------:R-:W-:-:S04]  /*0950*/  IMAD R9, R9, R15, R6 ;  /* 0x0000000f09097224 */ /* 0x000fc800078e0206 */
[----:B------:R-:W-:Y:S01]  /*0960*/  IMAD.IADD R5, R5, 0x1, R9 ;  /* 0x0000000105057824 */ /* 0x000fe200078e0209 */
[----:B------:R-:W4:Y:S01]  /*0970*/  LDC R7, c[0x0][0x144] ;  /* 0x00005100ff077b82 */ /* 0x000f220000000800 */
[----:B------:R-:W-:-:S03]  /*0980*/  IMAD.MOV.U32 R9, RZ, RZ, 0x1 ;  /* 0x00000001ff097424 */ /* 0x000fc600078e00ff */
[----:B0-----:R-:W-:Y:S02]  /*0990*/  SHF.R.U64 R12, R4, R8, R5 ;  /* 0x00000008040c7219 */ /* 0x001fe40000001205 */
[----:B------:R-:W-:Y:S02]  /*09a0*/  I2FP.F32.U32 R4, R0 ;  /* 0x0000000000047245 */ /* 0x000fe40000201000 */
[----:B------:R-:W0:Y:S01]  /*09b0*/  LDC R14, c[0x0][0x658] ;  /* 0x00019600ff0e7b82 */ /* 0x000e220000000800 */
[----:B-1----:R-:W-:Y:S01]  /*09c0*/  ISETP.NE.U32.AND P0, PT, R18, RZ, PT ;  /* 0x000000ff1200720c */ /* 0x002fe20003f05070 */
[----:B---3--:R-:W-:Y:S02]  /*09d0*/  IMAD.MOV R6, RZ, RZ, -R3 ;  /* 0x000000ffff067224 */ /* 0x008fe400078e0a03 */
[----:B------:R-:W-:Y:S01]  /*09e0*/  FMUL R4, R4, UR4 ;  /* 0x0000000404047c20 */ /* 0x000fe20008400000 */
[----:B------:R-:W-:Y:S01]  /*09f0*/  SHF.R.U32.HI R3, RZ, R8, R5 ;  /* 0x00000008ff037219 */ /* 0x000fe20000011605 */
[----:B------:R-:W-:Y:S01]  /*0a00*/  IMAD.MOV.U32 R5, RZ, RZ, -0x1 ;  /* 0xffffffffff057424 */ /* 0x000fe200078e00ff */
[----:B------:R-:W-:Y:S01]  /*0a10*/  ISETP.NE.AND.EX P0, PT, R19, RZ, PT, P0 ;  /* 0x000000ff1300720c */ /* 0x000fe20003f05300 */
[----:B------:R1:W3:Y:S01]  /*0a20*/  F2I.U32.TRUNC.NTZ R11, R4 ;  /* 0x00000004000b7305 */ /* 0x0002e2000020f000 */
[----:B------:R-:W1:Y:S01]  /*0a30*/  LDC R13, c[0x0][0x148] ;  /* 0x00005200ff0d7b82 */ /* 0x000e620000000800 */
[----:B--2---:R-:W-:-:S02]  /*0a40*/  SHF.R.U64 R23, R12, R10, R3 ;  /* 0x0000000a0c177219 */ /* 0x004fc40000001203 */
[----:B------:R-:W-:-:S05]  /*0a50*/  SHF.R.U32.HI R3, RZ, R10, R3 ;  /* 0x0000000aff037219 */ /* 0x000fca0000011603 */
[----:B------:R-:W2:Y:S01]  /*0a60*/  LDC R17, c[0x0][0x600] ;  /* 0x00018000ff117b82 */ /* 0x000ea20000000800 */
[----:B----4-:R-:W-:-:S07]  /*0a70*/  IMAD R8, R7, R6, R2 ;  /* 0x0000000607087224 */ /* 0x010fce00078e0202 */
[----:B------:R-:W4:Y:S01]  /*0a80*/  LDC R16, c[0x0][0x648] ;  /* 0x00019200ff107b82 */ /* 0x000f220000000800 */
[-C--:B0-----:R-:W-:Y:S02]  /*0a90*/  SHF.L.U32 R2, R5, R14.reuse, RZ ;  /* 0x0000000e05027219 */ /* 0x081fe400000006ff */
[--C-:B------:R-:W-:Y:S02]  /*0aa0*/  SHF.R.U64 R22, R23, R14, R3.reuse ;  /* 0x0000000e17167219 */ /* 0x100fe40000001203 */
[----:B------:R-:W-:Y:S02]  /*0ab0*/  LOP3.LUT R10, RZ, R2, RZ, 0x33, !PT ;  /* 0x00000002ff0a7212 */ /* 0x000fe400078e33ff */
[-C--:B------:R-:W-:Y:S01]  /*0ac0*/  SHF.R.U32.HI R3, RZ, R14.reuse, R3 ;  /* 0x0000000eff037219 */ /* 0x080fe20000011603 */
[----:B------:R-:W0:Y:S01]  /*0ad0*/  LDC R21, c[0x0][0x638] ;  /* 0x00018e00ff157b82 */ /* 0x000e220000000800 */
[----:B------:R-:W-:Y:S01]  /*0ae0*/  SHF.L.U32 R9, R9, R14, RZ ;  /* 0x0000000e09097219 */ /* 0x000fe200000006ff */
[----:B------:R-:W-:-:S06]  /*0af0*/  IMAD.MOV.U32 R2, RZ, RZ, R22 ;  /* 0x000000ffff027224 */ /* 0x000fcc00078e0016 */
[----:B------:R-:W0:Y:S01]  /*0b00*/  LDC R20, c[0x0][0x610] ;  /* 0x00018400ff147b82 */ /* 0x000e220000000800 */
[----:B-1-3--:R-:W-:Y:S05]  /*0b10*/  @!P0 BRA `(.L_x_6) ;  /* 0x0000000000288947 */ /* 0x00afea0003800000 */
[----:B------:R-:W1:Y:S02]  /*0b20*/  LDC R7, c[0x0][0x64c] ;  /* 0x00019300ff077b82 */ /* 0x000e640000000800 */
[----:B-1----:R-:W-:-:S05]  /*0b30*/  IADD3 R7, P0, R22, R7, RZ ;  /* 0x0000000716077210 */ /* 0x002fca0007f1e0ff */
        /* <DEDUP_REMOVED lines=8> */
.L_x_6:
[----:B----4-:R-:W-:Y:S01]  /*0bc0*/  SHF.R.U64 R2, R2, R16, R3 ;  /* 0x0000001002027219 */ /* 0x010fe20000001203 */
[----:B--2---:R-:W-:Y:S01]  /*0bd0*/  VIADD R3, R17, 0xffffffff ;  /* 0xffffffff11037836 */ /* 0x004fe20000000000 */
[----:B------:R-:W-:Y:S01]  /*0be0*/  R2UR UR4, R24 ;  /* 0x00000000180472ca */ /* 0x000fe200000e0000 */
[----:B------:R-:W-:Y:S01]  /*0bf0*/  IMAD.MOV R11, RZ, RZ, -R11 ;  /* 0x000000ffff0b7224 */ /* 0x000fe200078e0a0b */
[----:B------:R-:W-:Y:S01]  /*0c00*/  LOP3.LUT R10, R23, R10, RZ, 0xc0, !PT ;  /* 0x0000000a170a7212 */ /* 0x000fe200078ec0ff */
[----:B------:R-:W-:Y:S01]  /*0c10*/  IMAD.MOV R4, RZ, RZ, -R2 ;  /* 0x000000ffff047224 */ /* 0x000fe200078e0a02 */
[----:B------:R-:W-:Y:S01]  /*0c20*/  LOP3.LUT R3, R12, R3, RZ, 0xc0, !PT ;  /* 0x000000030c037212 */ /* 0x000fe200078ec0ff */
[----:B------:R-:W-:Y:S02]  /*0c30*/  @P3 IMAD R8, R13, R11, R0 ;  /* 0x0000000b0d083224 */ /* 0x000fe400078e0200 */
[----:B0-----:R-:W-:Y:S02]  /*0c40*/  IMAD R0, R4, R21, R22 ;  /* 0x0000001504007224 */ /* 0x001fe400078e0216 */
[----:B------:R-:W-:-:S02]  /*0c50*/  IMAD R9, R9, R2, R10 ;  /* 0x0000000209097224 */ /* 0x000fc400078e020a */
[----:B------:R-:W-:Y:S02]  /*0c60*/  IMAD R3, R0, R17, R3 ;  /* 0x0000001100037224 */ /* 0x000fe400078e0203 */
[----:B------:R-:W-:Y:S02]  /*0c70*/  IMAD R8, R9, R20, R8 ;  /* 0x0000001409087224 */ /* 0x000fe400078e0208 */
[----:B------:R-:W-:Y:S02]  /*0c80*/  IMAD.U32 R0, RZ, RZ, UR4 ;  /* 0x00000004ff007e24 */ /* 0x000fe4000f8e00ff */
[----:B------:R-:W-:Y:S01]  /*0c90*/  IMAD.MOV.U32 R4, RZ, RZ, 0x1 ;  /* 0x00000001ff047424 */ /* 0x000fe200078e00ff */
[----:B------:R-:W-:Y:S02]  /*0ca0*/  SEL R2, R3, R8, !P3 ;  /* 0x0000000803027207 */ /* 0x000fe40005800000 */
[----:B------:R0:W-:Y:S04]  /*0cb0*/  STL [R1+0x50], R0 ;  /* 0x0000500001007387 */ /* 0x0001e80000100800 */
[----:B------:R2:W-:Y:S01]  /*0cc0*/  STL [R1+0x58], R2 ;  /* 0x0000580201007387 */ /* 0x0005e20000100800 */
[----:B0-----:R-:W-:-:S05]  /*0cd0*/  SEL R0, R8, R3, !P3 ;  /* 0x0000000308007207 */ /* 0x001fca0005800000 */
[----:B------:R2:W-:Y:S02]  /*0ce0*/  STL [R1+0x5c], R0 ;  /* 0x00005c0001007387 */ /* 0x0005e40000100800 */
.L_x_4:
[----:B------:R-:W-:-:S08]  /*0cf0*/  NOP ;  /* 0x0000000000007918 */ /* 0x000fd00000000000 */
[----:B------:R-:W0:Y:S02]  /*0d00*/  USETMAXREG.TRY_ALLOC.CTAPOOL UP0, 0xe8 ;  /* 0x000000e8000079c8 */ /* 0x000e240008000600 */
[----:B0-----:R-:W-:-:S13]  /*0d10*/  PLOP3.LUT P0, PT, PT, PT, UP0, 0x80, 0x0 ;  /* 0x000000000000781c */ /* 0x001fda0003f0f008 */
[----:B------:R-:W-:Y:S05]  /*0d20*/  @!P0 BRA `(.L_x_4) ;  /* 0xfffffffc00f08947 */ /* 0x000fea000383ffff */
[----:B------:R-:W-:Y:S01]  /*0d30*/  ULDC.64 UR4, c[0x0][0x598] ;  /* 0x0001660000047ab9 */ /* 0x000fe20000000a00 */
[----:B------:R-:W-:Y:S01]  /*0d40*/  ULDC.64 UR56, c[0x0][0x208] ;  /* 0x0000820000387ab9 */ /* 0x000fe20000000a00 */
[----:B------:R-:W-:-:S04]  /*0d50*/  ISETP.NE.U32.AND P0, PT, RZ, UR4, PT ;  /* 0x00000004ff007c0c */ /* 0x000fc8000bf05070 */
[----:B------:R-:W-:-:S13]  /*0d60*/  ISETP.NE.AND.EX P0, PT, RZ, UR5, PT, P0 ;  /* 0x00000005ff007c0c */ /* 0x000fda000bf05300 */
[----:B------:R-:W-:Y:S05]  /*0d70*/  @!P0 BRA `(.L_x_7) ;  /* 0x0000000000208947 */ /* 0x000fea0003800000 */
[----:B--2---:R-:W0:Y:S02]  /*0d80*/  LDC.64 R2, c[0x0][0x598] ;  /* 0x00016600ff027b82 */ /* 0x004e240000000a00 */
[----:B0-----:R-:W2:Y:S02]  /*0d90*/  LDG.E.64 R2, desc[UR56][R2.64] ;  /* 0x0000003802027981 */ /* 0x001ea4000c1e1b00 */
[----:B--2---:R-:W-:-:S04]  /*0da0*/  ISETP.NE.U32.AND P0, PT, R2, RZ, PT ;  /* 0x000000ff0200720c */ /* 0x004fc80003f05070 */
[----:B------:R-:W-:-:S13]  /*0db0*/  ISETP.NE.AND.EX P0, PT, R3, RZ, PT, P0 ;  /* 0x000000ff0300720c */ /* 0x000fda0003f05300 */
[----:B------:R-:W-:Y:S05]  /*0dc0*/  @!P0 BRA `(.L_x_7) ;  /* 0x00000000000c8947 */ /* 0x000fea0003800000 */
[----:B------:R-:W2:Y:S02]  /*0dd0*/  LD.E R2, desc[UR56][R2.64] ;  /* 0x0000003802027980 */ /* 0x000ea4000c101900 */
[----:B--2---:R-:W-:Y:S01]  /*0de0*/  R2UR UR4, R2 ;  /* 0x00000000020472ca */ /* 0x004fe200000e0000 */
[----:B------:R-:W-:-:S14]  /*0df0*/  BRA `(.L_x_8) ;  /* 0x0000000000247947 */ /* 0x000fdc0003800000 */
.L_x_7:
[----:B------:R-:W-:Y:S02]  /*0e00*/  ULDC.64 UR4, c[0x0][0x588] ;  /* 0x0001620000047ab9 */ /* 0x000fe40000000a00 */
[----:B------:R-:W-:-:S04]  /*0e10*/  ISETP.NE.U32.AND P0, PT, RZ, UR4, PT ;  /* 0x00000004ff007c0c */ /* 0x000fc8000bf05070 */
[----:B------:R-:W-:-:S13]  /*0e20*/  ISETP.NE.AND.EX P0, PT, RZ, UR5, PT, P0 ;  /* 0x00000005ff007c0c */ /* 0x000fda000bf05300 */
[----:B------:R-:W-:Y:S05]  /*0e30*/  @!P0 BRA `(.L_x_9) ;  /* 0x0000000000108947 */ /* 0x000fea0003800000 */
[----:B--2---:R-:W0:Y:S02]  /*0e40*/  LDC.64 R2, c[0x0][0x588] ;  /* 0x00016200ff027b82 */ /* 0x004e240000000a00 */
[----:B0-----:R-:W2:Y:S02]  /*0e50*/  LDG.E R2, desc[UR56][R2.64] ;  /* 0x0000003802027981 */ /* 0x001ea4000c1e1900 */
[----:B--2---:R-:W-:Y:S01]  /*0e60*/  R2UR UR4, R2 ;  /* 0x00000000020472ca */ /* 0x004fe200000e0000 */
[----:B------:R-:W-:-:S14]  /*0e70*/  BRA `(.L_x_8) ;  /* 0x0000000000047947 */ /* 0x000fdc0003800000 */
.L_x_9:
[----:B------:R-:W-:-:S05]  /*0e80*/  ULDC UR4, c[0x0][0x580] ;  /* 0x0001600000047ab9 */ /* 0x000fca0000000800 */
.L_x_8:
[----:B------:R-:W-:Y:S02]  /*0e90*/  ULDC.64 UR6, c[0x0][0x5a0] ;  /* 0x0001680000067ab9 */ /* 0x000fe40000000a00 */
        /* <DEDUP_REMOVED lines=11> */
.L_x_10:
        /* <DEDUP_REMOVED lines=8> */
.L_x_12:
[----:B------:R-:W-:-:S05]  /*0fd0*/  ULDC UR5, c[0x0][0x584] ;  /* 0x0001610000057ab9 */ /* 0x000fca0000000800 */
.L_x_11:
[----:B------:R-:W-:-:S13]  /*0fe0*/  LOP3.LUT P0, RZ, R4, 0xff, RZ, 0xc0, !PT ;  /* 0x000000ff04ff7812 */ /* 0x000fda000780c0ff */
[----:B------:R-:W-:Y:S05]  /*0ff0*/  @!P0 EXIT ;  /* 0x000000000000894d */ /* 0x000fea0003800000 */
[----:B--2---:R-:W2:Y:S01]  /*1000*/  LDL R0, [R1+0x3c] ;  /* 0x00003c0001007983 */ /* 0x004ea20000100800 */
[----:B------:R-:W-:Y:S02]  /*1010*/  ULDC UR6, c[0x0][0x28c] ;  /* 0x0000a30000067ab9 */ /* 0x000fe40000000800 */
[----:B------:R-:W-:-:S04]  /*1020*/  UIADD3 UR6, UR6, 0x7f, URZ ;  /* 0x0000007f06067890 */ /* 0x000fc8000fffe03f */
[----:B------:R-:W-:-:S04]  /*1030*/  USHF.R.S32.HI UR7, URZ, 0x1f, UR6 ;  /* 0x0000001f3f077899 */ /* 0x000fc80008011406 */
[----:B------:R-:W-:Y:S01]  /*1040*/  ULEA.HI UR7, UR7, UR6, URZ, 0x7 ;  /* 0x0000000607077291 */ /* 0x000fe2000f8f383f */
[----:B--2---:R-:W-:-:S13]  /*1050*/  R2UR UR8, R0 ;  /* 0x00000000000872ca */ /* 0x004fda00000e0000 */
[----:B------:R-:W-:Y:S02]  /*1060*/  ULOP3.LUT UR6, UR8, 0x1, URZ, 0xfc, !UPT ;  /* 0x0000000108067892 */ /* 0x000fe4000f8efc3f */
[----:B------:R-:W-:-:S03]  /*1070*/  USHF.R.S32.HI UR8, URZ, 0x7, UR7 ;  /* 0x000000073f087899 */ /* 0x000fc60008011407 */
[----:B------:R-:W-:Y:S01]  /*1080*/  UMOV UR7, URZ ;  /* 0x0000003f00077c82 */ /* 0x000fe20008000000 */
[----:B------:R-:W-:Y:S01]  /*1090*/  IMAD.U32 R0, RZ, RZ, UR6 ;  /* 0x00000006ff007e24 */ /* 0x000fe2000f8e00ff */
[----:B------:R-:W-:Y:S01]  /*10a0*/  UMOV UR6, URZ ;  /* 0x0000003f00067c82 */ /* 0x000fe20008000000 */
[----:B------:R-:W-:Y:S02]  /*10b0*/  IMAD.U32 R3, RZ, RZ, UR8 ;  /* 0x00000008ff037e24 */ /* 0x000fe4000f8e00ff */
[----:B------:R-:W-:Y:S01]  /*10c0*/  IMAD.U32 R2, RZ, RZ, UR6 ;  /* 0x00000006ff027e24 */ /* 0x000fe2000f8e00ff */
[----:B------:R0:W-:Y:S04]  /*10d0*/  STL [R1+0x38], R0 ;  /* 0x0000380001007387 */ /* 0x0001e80000100800 */
[----:B------:R2:W-:Y:S01]  /*10e0*/  STL [R1+0x54], R3 ;  /* 0x0000540301007387 */ /* 0x0005e20000100800 */
[----:B0-----:R-:W-:-:S05]  /*10f0*/  IMAD.U32 R0, RZ, RZ, UR7 ;  /* 0x00000007ff007e24 */ /* 0x001fca000f8e00ff */
[----:B------:R2:W-:Y:S04]  /*1100*/  STL [R1+0x4c], R0 ;  /* 0x00004c0001007387 */ /* 0x0005e80000100800 */
[----:B------:R2:W-:Y:S02]  /*1110*/  STL [R1+0x40], R2 ;  /* 0x0000400201007387 */ /* 0x0005e40000100800 */
.L_x_277:
[----:B0-2---:R-:W0:Y:S01]  /*1120*/  S2R R0, SR_TID.X ;  /* 0x0000000000007919 */ /* 0x005e220000002100 */
[----:B------:R-:W2:Y:S01]  /*1130*/  S2UR UR11, SR_CgaCtaId ;  /* 0x00000000000b79c3 */ /* 0x000ea20000008800 */
[----:B------:R-:W3:Y:S01]  /*1140*/  LDL R3, [R1+0x40] ;  /* 0x0000400001037983 */ /* 0x000ee20000100800 */
[----:B------:R-:W-:Y:S01]  /*1150*/  UMOV UR58, 0x400 ;  /* 0x00000400003a7882 */ /* 0x000fe20000000000 */
[----:B------:R-:W-:Y:S01]  /*1160*/  UMOV UR59, URZ ;  /* 0x0000003f003b7c82 */ /* 0x000fe20008000000 */
[----:B------:R-:W-:Y:S01]  /*1170*/  UMOV UR7, URZ ;  /* 0x0000003f00077c82 */ /* 0x000fe20008000000 */
[----:B------:R-:W-:Y:S03]  /*1180*/  STL [R1+0x2c], RZ ;  /* 0x00002cff01007387 */ /* 0x000fe60000100800 */
[----:B----4-:R-:W4:Y:S01]  /*1190*/  LDC R2, c[0x0][0x28c] ;  /* 0x0000a300ff027b82 */ /* 0x010f220000000800 */
[----:B------:R-:W-:Y:S01]  /*11a0*/  UMOV UR8, URZ ;  /* 0x0000003f00087c82 */ /* 0x000fe20008000000 */
[----:B-1----:R-:W-:Y:S01]  /*11b0*/  CS2R R4, SRZ ;  /* 0x0000000000047805 */ /* 0x002fe2000001ff00 */
[----:B------:R-:W-:Y:S01]  /*11c0*/  STL [R1+0x28], RZ ;  /* 0x000028ff01007387 */ /* 0x000fe20000100800 */
[----:B------:R-:W-:-:S02]  /*11d0*/  CS2R R6, SRZ ;  /* 0x0000000000067805 */ /* 0x000fc4000001ff00 */
[----:B------:R-:W-:Y:S02]  /*11e0*/  CS2R R8, SRZ ;  /* 0x0000000000087805 */ /* 0x000fe4000001ff00 */
[----:B------:R-:W-:Y:S01]  /*11f0*/  CS2R R10, SRZ ;  /* 0x00000000000a7805 */ /* 0x000fe2000001ff00 */
[----:B------:R-:W-:Y:S01]  /*1200*/  STL [R1+0x24], RZ ;  /* 0x000024ff01007387 */ /* 0x000fe20000100800 */
[----:B------:R-:W-:Y:S02]  /*1210*/  CS2R R12, SRZ ;  /* 0x00000000000c7805 */ /* 0x000fe4000001ff00 */
[----:B------:R-:W-:Y:S02]  /*1220*/  CS2R R14, SRZ ;  /* 0x00000000000e7805 */ /* 0x000fe4000001ff00 */
[----:B------:R-:W-:Y:S01]  /*1230*/  CS2R R16, SRZ ;  /* 0x0000000000107805 */ /* 0x000fe2000001ff00 */
[----:B------:R-:W-:Y:S01]  /*1240*/  STL [R1+0x20], RZ ;  /* 0x000020ff01007387 */ /* 0x000fe20000100800 */
[----:B------:R-:W-:-:S02]  /*1250*/  CS2R R18, SRZ ;  /* 0x0000000000127805 */ /* 0x000fc4000001ff00 */
[----:B------:R-:W-:Y:S02]  /*1260*/  CS2R R20, SRZ ;  /* 0x0000000000147805 */ /* 0x000fe4000001ff00 */
[----:B------:R-:W-:Y:S01]  /*1270*/  CS2R R22, SRZ ;  /* 0x0000000000167805 */ /* 0x000fe2000001ff00 */
[----:B------:R-:W-:Y:S01]  /*1280*/  STL [R1+0x1c], RZ ;  /* 0x00001cff01007387 */ /* 0x000fe20000100800 */
[----:B--2---:R-:W-:Y:S01]  /*1290*/  ULEA UR58, UR11, UR58, 0x18 ;  /* 0x0000003a0b3a7291 */ /* 0x004fe2000f8ec03f */
[----:B------:R-:W-:Y:S02]  /*12a0*/  CS2R R144, SRZ ;  /* 0x0000000000907805 */ /* 0x000fe4000001ff00 */
[----:B------:R-:W-:Y:S01]  /*12b0*/  CS2R R146, SRZ ;  /* 0x0000000000927805 */ /* 0x000fe2000001ff00 */
[----:B------:R-:W-:Y:S01]  /*12c0*/  STL [R1+0x18], RZ ;  /* 0x000018ff01007387 */ /* 0x000fe20000100800 */
[----:B------:R-:W-:Y:S02]  /*12d0*/  CS2R R148, SRZ ;  /* 0x0000000000947805 */ /* 0x000fe4000001ff00 */
[----:B------:R-:W-:-:S02]  /*12e0*/  CS2R R150, SRZ ;  /* 0x0000000000967805 */ /* 0x000fc4000001ff00 */
[----:B------:R-:W-:Y:S02]  /*12f0*/  CS2R R152, SRZ ;  /* 0x0000000000987805 */ /* 0x000fe4000001ff00 */
[----:B0-----:R-:W-:Y:S01]  /*1300*/  LOP3.LUT R0, R0, 0x80, RZ, 0xc0, !PT ;  /* 0x0000008000007812 */ /* 0x001fe200078ec0ff */
[----:B------:R-:W-:Y:S01]  /*1310*/  STL [R1+0x14], RZ ;  /* 0x000014ff01007387 */ /* 0x000fe20000100800 */
[----:B----4-:R-:W-:Y:S02]  /*1320*/  ISETP.GE.AND P0, PT, R2, 0x1, PT ;  /* 0x000000010200780c */ /* 0x010fe40003f06270 */
[----:B------:R-:W-:Y:S02]  /*1330*/  CS2R R154, SRZ ;  /* 0x00000000009a7805 */ /* 0x000fe4000001ff00 */
[----:B------:R-:W-:Y:S01]  /*1340*/  SHF.R.U32.HI R0, RZ, 0x7, R0 ;  /* 0x00000007ff007819 */ /* 0x000fe20000011600 */
        /* <DEDUP_REMOVED lines=8> */
[----:B------:R-:W0:Y:S01]  /*13d0*/  SHFL.IDX PT, R0, R0, RZ, 0x1f ;  /* 0x00001fff00007589 */ /* 0x000e2200000e0000 */
        /* <DEDUP_REMOVED lines=11> */
[----:B------:R-:W-:Y:S01]  /*1490*/  STL [R1], RZ ;  /* 0x000000ff01007387 */ /* 0x000fe20000100800 */
[----:B------:R-:W-:Y:S02]  /*14a0*/  CS2R R186, SRZ ;  /* 0x0000000000ba7805 */ /* 0x000fe4000001ff00 */
[----:B------:R-:W-:Y:S02]  /*14b0*/  CS2R R188, SRZ ;  /* 0x0000000000bc7805 */ /* 0x000fe4000001ff00 */
[----:B------:R-:W-:Y:S02]  /*14c0*/  CS2R R190, SRZ ;  /* 0x0000000000be7805 */ /* 0x000fe4000001ff00 */
[----:B------:R-:W-:-:S02]  /*14d0*/  CS2R R192, SRZ ;  /* 0x0000000000c07805 */ /* 0x000fc4000001ff00 */
[----:B------:R-:W-:Y:S02]  /*14e0*/  CS2R R194, SRZ ;  /* 0x0000000000c27805 */ /* 0x000fe4000001ff00 */
[----:B------:R-:W-:Y:S02]  /*14f0*/  CS2R R196, SRZ ;  /* 0x0000000000c47805 */ /* 0x000fe4000001ff00 */
[----:B------:R-:W-:Y:S02]  /*1500*/  CS2R R198, SRZ ;  /* 0x0000000000c67805 */ /* 0x000fe4000001ff00 */
[----:B------:R-:W-:Y:S02]  /*1510*/  CS2R R200, SRZ ;  /* 0x0000000000c87805 */ /* 0x000fe4000001ff00 */
[----:B------:R-:W-:Y:S02]  /*1520*/  CS2R R202, SRZ ;  /* 0x0000000000ca7805 */ /* 0x000fe4000001ff00 */
[----:B------:R-:W-:-:S02]  /*1530*/  CS2R R204, SRZ ;  /* 0x0000000000cc7805 */ /* 0x000fc4000001ff00 */
[----:B------:R-:W-:Y:S02]  /*1540*/  CS2R R206, SRZ ;  /* 0x0000000000ce7805 */ /* 0x000fe4000001ff00 */
[----:B0-----:R-:W-:Y:S01]  /*1550*/  R2UR UR9, R0 ;  /* 0x00000000000972ca */ /* 0x001fe200000e0000 */
[----:B------:R-:W-:Y:S01]  /*1560*/  IMAD.MOV.U32 R0, RZ, RZ, RZ ;  /* 0x000000ffff007224 */ /* 0x000fe200078e00ff */
[----:B------:R-:W-:Y:S02]  /*1570*/  CS2R R208, SRZ ;  /* 0x0000000000d07805 */ /* 0x000fe4000001ff00 */
[----:B------:R-:W-:Y:S02]  /*1580*/  CS2R R210, SRZ ;  /* 0x0000000000d27805 */ /* 0x000fe4000001ff00 */
[----:B------:R-:W-:Y:S02]  /*1590*/  CS2R R212, SRZ ;  /* 0x0000000000d47805 */ /* 0x000fe4000001ff00 */
[----:B------:R-:W-:Y:S01]  /*15a0*/  CS2R R214, SRZ ;  /* 0x0000000000d67805 */ /* 0x000fe2000001ff00 */
[----:B------:R0:W-:Y:S01]  /*15b0*/  STL [R1+0x60], R0 ;  /* 0x0000600001007387 */ /* 0x0001e20000100800 */
[----:B------:R-:W-:-:S02]  /*15c0*/  CS2R R216, SRZ ;  /* 0x0000000000d87805 */ /* 0x000fc4000001ff00 */
[----:B------:R-:W-:Y:S02]  /*15d0*/  CS2R R218, SRZ ;  /* 0x0000000000da7805 */ /* 0x000fe4000001ff00 */
[----:B------:R-:W-:Y:S02]  /*15e0*/  CS2R R220, SRZ ;  /* 0x0000000000dc7805 */ /* 0x000fe4000001ff00 */
[----:B------:R-:W-:Y:S02]  /*15f0*/  CS2R R222, SRZ ;  /* 0x0000000000de7805 */ /* 0x000fe4000001ff00 */
[----:B------:R-:W-:Y:S02]  /*1600*/  CS2R R224, SRZ ;  /* 0x0000000000e07805 */ /* 0x000fe4000001ff00 */
[----:B------:R-:W-:Y:S01]  /*1610*/  CS2R R226, SRZ ;  /* 0x0000000000e27805 */ /* 0x000fe2000001ff00 */
[----:B------:R-:W-:Y:S01]  /*1620*/  ULEA.HI UR10, UR9, UR9, URZ, 0x1 ;  /* 0x00000009090a7291 */ /* 0x000fe2000f8f083f */
[----:B------:R-:W-:Y:S01]  /*1630*/  IMAD.MOV.U32 R228, RZ, RZ, RZ ;  /* 0x000000ffffe47224 */ /* 0x000fe200078e00ff */
[----:B------:R-:W-:-:S02]  /*1640*/  CS2R R136, SRZ ;  /* 0x0000000000887805 */ /* 0x000fc4000001ff00 */
[----:B------:R-:W-:Y:S01]  /*1650*/  CS2R R138, SRZ ;  /* 0x00000000008a7805 */ /* 0x000fe2000001ff00 */
[----:B------:R-:W-:Y:S01]  /*1660*/  ULOP3.LUT UR10, UR10, 0x7fffe, URZ, 0xc0, !UPT ;  /* 0x0007fffe0a0a7892 */ /* 0x000fe2000f8ec03f */
[----:B------:R-:W-:Y:S02]  /*1670*/  CS2R R140, SRZ ;  /* 0x00000000008c7805 */ /* 0x000fe4000001ff00 */
[----:B------:R-:W-:Y:S02]  /*1680*/  CS2R R142, SRZ ;  /* 0x00000000008e7805 */ /* 0x000fe4000001ff00 */
[----:B------:R-:W-:Y:S01]  /*1690*/  CS2R R128, SRZ ;  /* 0x0000000000807805 */ /* 0x000fe2000001ff00 */
[----:B------:R-:W-:Y:S01]  /*16a0*/  UIADD3 UR10, UR9, -UR10, URZ ;  /* 0x8000000a090a7290 */ /* 0x000fe2000fffe03f */
[----:B------:R-:W-:Y:S02]  /*16b0*/  CS2R R130, SRZ ;  /* 0x0000000000827805 */ /* 0x000fe4000001ff00 */
[----:B------:R-:W-:-:S02]  /*16c0*/  CS2R R132, SRZ ;  /* 0x0000000000847805 */ /* 0x000fc4000001ff00 */
[----:B------:R-:W-:Y:S01]  /*16d0*/  CS2R R134, SRZ ;  /* 0x0000000000867805 */ /* 0x000fe2000001ff00 */
[----:B------:R-:W-:Y:S01]  /*16e0*/  ULEA UR10, UR10, UR58, 0xd ;  /* 0x0000003a0a0a7291 */ /* 0x000fe2000f8e683f */
[----:B------:R-:W-:Y:S02]  /*16f0*/  CS2R R120, SRZ ;  /* 0x0000000000787805 */ /* 0x000fe4000001ff00 */
[----:B------:R-:W-:Y:S02]  /*1700*/  CS2R R122, SRZ ;  /* 0x00000000007a7805 */ /* 0x000fe4000001ff00 */
[----:B------:R-:W-:Y:S01]  /*1710*/  CS2R R124, SRZ ;  /* 0x00000000007c7805 */ /* 0x000fe2000001ff00 */
[----:B------:R-:W-:Y:S01]  /*1720*/  UIADD3 UR10, UR10, 0x100, URZ ;  /* 0x000001000a0a7890 */ /* 0x000fe2000fffe03f */
[----:B------:R-:W-:Y:S02]  /*1730*/  CS2R R126, SRZ ;  /* 0x00000000007e7805 */ /* 0x000fe4000001ff00 */
[----:B------:R-:W-:-:S02]  /*1740*/  CS2R R112, SRZ ;  /* 0x0000000000707805 */ /* 0x000fc4000001ff00 */
[----:B------:R-:W-:Y:S01]  /*1750*/  CS2R R114, SRZ ;  /* 0x0000000000727805 */ /* 0x000fe2000001ff00 */
[----:B------:R-:W-:Y:S01]  /*1760*/  USHF.R.U32.HI UR10, URZ, 0x4, UR10 ;  /* 0x000000043f0a7899 */ /* 0x000fe2000801160a */
[----:B------:R-:W-:Y:S02]  /*1770*/  CS2R R116, SRZ ;  /* 0x0000000000747805 */ /* 0x000fe4000001ff00 */
[----:B------:R-:W-:Y:S02]  /*1780*/  CS2R R118, SRZ ;  /* 0x0000000000767805 */ /* 0x000fe4000001ff00 */
[----:B------:R-:W-:Y:S01]  /*1790*/  CS2R R104, SRZ ;  /* 0x0000000000687805 */ /* 0x000fe2000001ff00 */
[----:B------:R-:W-:Y:S01]  /*17a0*/  ULOP3.LUT UR9, UR10, 0x3fff, URZ, 0xc0, !UPT ;  /* 0x00003fff0a097892 */ /* 0x000fe2000f8ec03f */
[----:B------:R-:W-:Y:S02]  /*17b0*/  CS2R R106, SRZ ;  /* 0x00000000006a7805 */ /* 0x000fe4000001ff00 */
[----:B------:R-:W-:-:S02]  /*17c0*/  CS2R R108, SRZ ;  /* 0x00000000006c7805 */ /* 0x000fc4000001ff00 */
[----:B------:R-:W-:Y:S02]  /*17d0*/  CS2R R110, SRZ ;  /* 0x00000000006e7805 */ /* 0x000fe4000001ff00 */
[----:B------:R-:W-:Y:S02]  /*17e0*/  CS2R R96, SRZ ;  /* 0x0000000000607805 */ /* 0x000fe4000001ff00 */
[----:B------:R-:W-:Y:S01]  /*17f0*/  CS2R R98, SRZ ;  /* 0x0000000000627805 */ /* 0x000fe2000001ff00 */
[----:B0-----:R-:W-:Y:S01]  /*1800*/  IMAD.U32 R0, RZ, RZ, UR9 ;  /* 0x00000009ff007e24 */ /* 0x001fe2000f8e00ff */
[----:B------:R-:W-:Y:S02]  /*1810*/  CS2R R100, SRZ ;  /* 0x0000000000647805 */ /* 0x000fe4000001ff00 */
[----:B------:R-:W-:Y:S02]  /*1820*/  CS2R R102, SRZ ;  /* 0x0000000000667805 */ /* 0x000fe4000001ff00 */
[----:B------:R-:W-:-:S02]  /*1830*/  CS2R R88, SRZ ;  /* 0x0000000000587805 */ /* 0x000fc4000001ff00 */
[----:B------:R-:W-:Y:S01]  /*1840*/  CS2R R90, SRZ ;  /* 0x00000000005a7805 */ /* 0x000fe2000001ff00 */
[----:B------:R0:W-:Y:S01]  /*1850*/  STL [R1+0x34], R0 ;  /* 0x0000340001007387 */ /* 0x0001e20000100800 */
[----:B------:R-:W-:Y:S02]  /*1860*/  CS2R R92, SRZ ;  /* 0x00000000005c7805 */ /* 0x000fe4000001ff00 */
[----:B------:R-:W-:Y:S02]  /*1870*/  CS2R R94, SRZ ;  /* 0x00000000005e7805 */ /* 0x000fe4000001ff00 */
[----:B------:R-:W-:Y:S02]  /*1880*/  CS2R R80, SRZ ;  /* 0x0000000000507805 */ /* 0x000fe4000001ff00 */
[----:B------:R-:W-:Y:S02]  /*1890*/  CS2R R82, SRZ ;  /* 0x0000000000527805 */ /* 0x000fe4000001ff00 */
[----:B------:R-:W-:-:S02]  /*18a0*/  CS2R R84, SRZ ;  /* 0x0000000000547805 */ /* 0x000fc4000001ff00 */
[----:B------:R-:W-:Y:S02]  /*18b0*/  CS2R R86, SRZ ;  /* 0x0000000000567805 */ /* 0x000fe4000001ff00 */
[----:B------:R-:W-:Y:S02]  /*18c0*/  CS2R R72, SRZ ;  /* 0x0000000000487805 */ /* 0x000fe4000001ff00 */
[----:B------:R-:W-:Y:S02]  /*18d0*/  CS2R R74, SRZ ;  /* 0x00000000004a7805 */ /* 0x000fe4000001ff00 */
[----:B------:R-:W-:Y:S01]  /*18e0*/  CS2R R76, SRZ ;  /* 0x00000000004c7805 */ /* 0x000fe2000001ff00 */
[----:B0-----:R-:W2:Y:S01]  /*18f0*/  LDL R0, [R1+0x4c] ;  /* 0x00004c0001007983 */ /* 0x001ea20000100800 */
        /* <DEDUP_REMOVED lines=25> */
[----:B---3--:R-:W-:-:S02]  /*1a90*/  R2UR UR6, R3 ;  /* 0x00000000030672ca */ /* 0x008fc400000e0000 */
[----:B------:R-:W-:Y:S02]  /*1aa0*/  CS2R R2, SRZ ;  /* 0x0000000000027805 */ /* 0x000fe4000001ff00 */
[----:B--2---:R-:W-:Y:S02]  /*1ab0*/  R2UR UR60, R0 ;  /* 0x00000000003c72ca */ /* 0x004fe400000e0000 */
[----:B------:R0:W5:Y:S01]  /*1ac0*/  LDL.LU R0, [R1+0x60] ;  /* 0x0000600001007983 */ /* 0x0001620000300800 */
[----:B------:R-:W-:-:S12]  /*1ad0*/  @!P0 BRA `(.L_x_13) ;  /* 0x00000020002c8947 */ /* 0x000fd80003800000 */
[----:B------:R-:W2:Y:S02]  /*1ae0*/  LDL R227, [R1+0x38] ;  /* 0x0000380001e37983 */ /* 0x000ea40000100800 */
[----:B--2---:R-:W-:-:S13]  /*1af0*/  R2UR UR6, R227 ;  /* 0x00000000e30672ca */ /* 0x004fda00000e0000 */
[----:B------:R-:W-:-:S06]  /*1b00*/  UISETP.NE.AND UP0, UPT, UR6, 0x3, UPT ;  /* 0x000000030600788c */ /* 0x000fcc000bf05270 */
[----:B------:R-:W-:-:S13]  /*1b10*/  PLOP3.LUT P1, PT, PT, PT, UP0, 0x80, 0x0 ;  /* 0x000000000000781c */ /* 0x000fda0003f2f008 */
[----:B------:R-:W-:Y:S05]  /*1b20*/  @!P1 BRA `(.L_x_14) ;  /* 0x0000000000049947 */ /* 0x000fea0003800000 */
[----:B------:R-:W-:Y:S01]  /*1b30*/  BPT.TRAP 0x1 ;  /* 0x000000040000795c */ /* 0x000fe20000300000 */
.L_x_14:
[----:B-----5:R-:W2:Y:S04]  /*1b40*/  LDL R0, [R1+0x4c] ;  /* 0x00004c0001007983 */ /* 0x020ea80000100800 */
[----:B------:R-:W3:Y:S01]  /*1b50*/  LDL R2, [R1+0x40] ;  /* 0x0000400001027983 */ /* 0x000ee20000100800 */
[----:B--2---:R-:W-:Y:S02]  /*1b60*/  R2UR UR7, R0 ;  /* 0x00000000000772ca */ /* 0x004fe400000e0000 */
[----:B---3--:R-:W-:-:S11]  /*1b70*/  R2UR UR6, R2 ;  /* 0x00000000020672ca */ /* 0x008fd600000e0000 */
[----:B------:R-:W-:Y:S02]  /*1b80*/  IMAD.U32 R0, RZ, RZ, UR7 ;  /* 0x00000007ff007e24 */ /* 0x000fe4000f8e00ff */
[----:B------:R-:W-:-:S03]  /*1b90*/  ULEA UR6, UR6, UR58, 0x3 ;  /* 0x0000003a06067291 */ /* 0x000fc6000f8e183f */
[----:B------:R-:W-:-:S06]  /*1ba0*/  SHF.L.U32 R0, R0, 0x1f, RZ ;  /* 0x0000001f00007819 */ /* 0x000fcc00000006ff */
[----:B------:R1:W2:Y:S01]  /*1bb0*/  SYNCS.PHASECHK.TRANS64.TRYWAIT P0, [UR6], R0 ;  /* 0x00000000ff0075a7 */ /* 0x0002a20008000146 */
[----:B------:R-:W-:Y:S05]  /*1bc0*/  @!P1 BRA `(.L_x_15) ;  /* 0x0000000000049947 */ /* 0x000fea0003800000 */
[----:B------:R-:W-:Y:S01]  /*1bd0*/  BPT.TRAP 0x1 ;  /* 0x000000040000795c */ /* 0x000fe20000300000 */
.L_x_15:
[----:B------:R3:W-:Y:S01]  /*1be0*/  STL [R1+0x2c], RZ ;  /* 0x00002cff01007387 */ /* 0x0007e20000100800 */
[----:B------:R-:W-:Y:S01]  /*1bf0*/  UMOV UR59, 0x4 ;  /* 0x00000004003b7882 */ /* 0x000fe20000000000 */
[----:B--2---:R-:W-:Y:S05]  /*1c00*/  @P0 BRA `(.L_x_16) ;  /* 0x0000000000080947 */ /* 0x004fea0003800000 */
[----:B------:R-:W2:Y:S02]  /*1c10*/  SYNCS.PHASECHK.TRANS64.TRYWAIT P0, [UR6], R0 ;  /* 0x00000000ff0075a7 */ /* 0x000ea40008000146 */
[----:B--2---:R-:W-:Y:S05]  /*1c20*/  @!P0 BRA `(.L_x_17) ;  /* 0x000000fc00508947 */ /* 0x004fea0003800000 */
.L_x_16:
[----:B--2---:R-:W2:Y:S04]  /*1c30*/  LDL R3, [R1+0x34] ;  /* 0x0000340001037983 */ /* 0x004ea80000100800 */
[----:B------:R-:W4:Y:S01]  /*1c40*/  LDL R2, [R1+0x40] ;  /* 0x0000400001027983 */ /* 0x000f220000100800 */
[----:B------:R-:W-:Y:S01]  /*1c50*/  UIADD3 UR6, UR58, 0x10100, URZ ;  /* 0x000101003a067890 */ /* 0x000fe2000fffe03f */
[----:B------:R-:W-:Y:S01]  /*1c60*/  WARPGROUP.ARRIVE ;  /* 0x00000000000079c5 */ /* 0x000fe20000000000 */
[----:B------:R-:W-:Y:S01]  /*1c70*/  UMOV UR13, 0x40000040 ;  /* 0x40000040000d7882 */ /* 0x000fe20000000000 */
[----:B------:R-:W-:Y:S01]  /*1c80*/  UMOV UR15, 0x40000040 ;  /* 0x40000040000f7882 */ /* 0x000fe20000000000 */
[----:B------:R-:W-:Y:S01]  /*1c90*/  USHF.R.U32.HI UR6, URZ, 0x4, UR6 ;  /* 0x000000043f067899 */ /* 0x000fe20008011606 */
[----:B------:R0:W-:Y:S01]  /*1ca0*/  STL [R1+0x28], RZ ;  /* 0x000028ff01007387 */ /* 0x0001e20000100800 */
[----:B------:R-:W-:Y:S01]  /*1cb0*/  UMOV UR11, 0x40000040 ;  /* 0x40000040000b7882 */ /* 0x000fe20000000000 */
[----:B------:R-:W-:Y:S01]  /*1cc0*/  UMOV UR19, 0x40000040 ;  /* 0x4000004000137882 */ /* 0x000fe20000000000 */
[----:B------:R-:W-:Y:S01]  /*1cd0*/  ULOP3.LUT UR6, UR6, 0x3fff, URZ, 0xc0, !UPT ;  /* 0x00003fff06067892 */ /* 0x000fe2000f8ec03f */
[----:B------:R0:W-:Y:S01]  /*1ce0*/  STL [R1+0x24], RZ ;  /* 0x000024ff01007387 */ /* 0x0001e20000100800 */
[----:B-1----:R-:W-:Y:S01]  /*1cf0*/  IMAD.MOV.U32 R0, RZ, RZ, RZ ;  /* 0x000000ffff007224 */ /* 0x002fe200078e00ff */
[----:B------:R-:W-:Y:S01]  /*1d00*/  CS2R R4, SRZ ;  /* 0x0000000000047805 */ /* 0x000fe2000001ff00 */
[----:B------:R-:W-:Y:S01]  /*1d10*/  ULOP3.LUT UR6, UR6, 0x10000, URZ, 0xfc, !UPT ;  /* 0x0001000006067892 */ /* 0x000fe2000f8efc3f */
[----:B------:R0:W-:Y:S01]  /*1d20*/  STL [R1+0x20], RZ ;  /* 0x000020ff01007387 */ /* 0x0001e20000100800 */
[----:B------:R-:W-:-:S02]  /*1d30*/  CS2R R6, SRZ ;  /* 0x0000000000067805 */ /* 0x000fc4000001ff00 */
[----:B------:R-:W-:Y:S02]  /*1d40*/  CS2R R8, SRZ ;  /* 0x0000000000087805 */ /* 0x000fe4000001ff00 */
[----:B------:R-:W-:Y:S01]  /*1d50*/  CS2R R10, SRZ ;  /* 0x00000000000a7805 */ /* 0x000fe2000001ff00 */
[----:B------:R0:W-:Y:S01]  /*1d60*/  STL [R1+0x1c], RZ ;  /* 0x00001cff01007387 */ /* 0x0001e20000100800 */
[----:B------:R-:W-:Y:S02]  /*1d70*/  CS2R R12, SRZ ;  /* 0x00000000000c7805 */ /* 0x000fe4000001ff00 */
[----:B------:R-:W-:Y:S02]  /*1d80*/  CS2R R14, SRZ ;  /* 0x00000000000e7805 */ /* 0x000fe4000001ff00 */
[----:B------:R-:W-:Y:S01]  /*1d90*/  CS2R R16, SRZ ;  /* 0x0000000000107805 */ /* 0x000fe2000001ff00 */
        /* <DEDUP_REMOVED lines=24> */
[----:B------:R0:W-:Y:S01]  /*1f20*/  STL [R1], RZ ;  /* 0x000000ff01007387 */ /* 0x0001e20000100800 */
        /* <DEDUP_REMOVED lines=26> */
[----:B------:R-:W-:Y:S01]  /*20d0*/  CS2R R226, SRZ ;  /* 0x0000000000e27805 */ /* 0x000fe2000001ff00 */
[----:B------:R-:W-:Y:S01]  /*20e0*/  IMAD.MOV.U32 R228, RZ, RZ, RZ ;  /* 0x000000ffffe47224 */ /* 0x000fe200078e00ff */
[----:B--2---:R-:W-:Y:S02]  /*20f0*/  R2UR UR7, R3 ;  /* 0x00000000030772ca */ /* 0x004fe400000e0000 */
[----:B----4-:R-:W-:Y:S02]  /*2100*/  R2UR UR9, R2 ;  /* 0x00000000020972ca */ /* 0x010fe400000e0000 */
[----:B------:R-:W-:-:S09]  /*2110*/  CS2R R2, SRZ ;  /* 0x0000000000027805 */ /* 0x000fd2000001ff00 */
[----:B------:R-:W-:-:S03]  /*2120*/  ULOP3.LUT UR12, UR7, 0x10000, URZ, 0xfc, !UPT ;  /* 0x00010000070c7892 */ /* 0x000fc6000f8efc3f */
[----:B------:R-:W-:Y:S01]  /*2130*/  ULDC UR7, c[0x0][0x50c] ;  /* 0x0001430000077ab9 */ /* 0x000fe20000000800 */
[----:B------:R-:W-:Y:S02]  /*2140*/  UIMAD UR6, UR9, 0x780, UR6 ;  /* 0x00000780090678a4 */ /* 0x000fe4000f8e0206 */
[----:B------:R-:W-:Y:S02]  /*2150*/  ULEA UR12, UR9, UR12, 0xa ;  /* 0x0000000c090c7291 */ /* 0x000fe4000f8e503f */
[----:B------:R-:W-:Y:S02]  /*2160*/  UIADD3 UR9, UR6, 0x80, URZ ;  /* 0x0000008006097890 */ /* 0x000fe4000fffe03f */
[----:B------:R-:W-:Y:S02]  /*2170*/  UIADD3 UR10, UR6, 0x100, URZ ;  /* 0x00000100060a7890 */ /* 0x000fe4000fffe03f */
[----:B------:R-:W-:Y:S01]  /*2180*/  UMOV UR14, UR6 ;  /* 0x00000006000e7c82 */ /* 0x000fe20008000000 */
[----:B------:R-:W-:-:S02]  /*2190*/  UIADD3 UR8, UR12, 0x2, URZ ;  /* 0x000000020c087890 */ /* 0x000fc4000fffe03f */
[----:B------:R-:W-:Y:S01]  /*21a0*/  QGMMA.64x16x32.F32.E4M3.E4M3 R136, gdesc[UR12], RZ, !UPT ;  /* 0x002000000c8879f3 */ /* 0x000fe2000c7008ff */
[----:B------:R-:W-:Y:S01]  /*21b0*/  UMOV UR14, UR9 ;  /* 0x00000009000e7c82 */ /* 0x000fe20008000000 */
[----:B------:R-:W-:Y:S01]  /*21c0*/  UMOV UR15, 0x40000040 ;  /* 0x40000040000f7882 */ /* 0x000fe20000000000 */
[----:B------:R-:W-:Y:S01]  /*21d0*/  UIADD3 UR9, UR6, 0x180, URZ ;  /* 0x0000018006097890 */ /* 0x000fe2000fffe03f */
[----:B------:R-:W-:Y:S01]  /*21e0*/  QGMMA.64x16x32.F32.E4M3.E4M3 R128, gdesc[UR12], RZ, !UPT ;  /* 0x002000000c8079f3 */ /* 0x000fe2000c7008ff */
[----:B------:R-:W-:Y:S01]  /*21f0*/  UMOV UR14, UR10 ;  /* 0x0000000a000e7c82 */ /* 0x000fe20008000000 */
[----:B------:R-:W-:Y:S01]  /*2200*/  UIADD3 UR10, UR6, 0x200, URZ ;  /* 0x00000200060a7890 */ /* 0x000fe2000fffe03f */
[----:B------:R-:W-:Y:S01]  /*2210*/  UMOV UR15, 0x40000040 ;  /* 0x40000040000f7882 */ /* 0x000fe20000000000 */
[----:B------:R-:W-:Y:S01]  /*2220*/  UIADD3 UR17, UR6, 0x2, URZ ;  /* 0x0000000206117890 */ /* 0x000fe2000fffe03f */
        /* <DEDUP_REMOVED lines=17> */
[----:B------:R-:W-:Y:S02]  /*2340*/  UIADD3 UR20, UR12, 0x6, URZ ;  /* 0x000000060c147890 */ /* 0x000fe4000fffe03f */
        /* <DEDUP_REMOVED lines=17> */
[----:B------:R-:W-:Y:S01]  /*2460*/  UISETP.NE.AND UP0, UPT, UR7, 0x4, UPT ;  /* 0x000000040700788c */ /* 0x000fe2000bf05270 */
        /* <DEDUP_REMOVED lines=8> */
[----:B------:R-:W-:Y:S01]  /*24f0*/  USEL UR7, URZ, 0x1, UP0 ;  /* 0x000000013f077887 */ /* 0x000fe20008000000 */
[----:B------:R-:W-:Y:S01]  /*2500*/  QGMMA.64x16x32.F32.E4M3.E4M3 R40, gdesc[UR12], RZ, !UPT ;  /* 0x002000000c2879f3 */ /* 0x000fe2000c7008ff */
[----:B------:R-:W-:Y:S01]  /*2510*/  UMOV UR14, UR9 ;  /* 0x00000009000e7c82 */ /* 0x000fe20008000000 */
[----:B------:R-:W-:Y:S01]  /*2520*/  UMOV UR15, 0x40000040 ;  /* 0x40000040000f7882 */ /* 0x000fe20000000000 */
[----:B------:R-:W-:Y:S01]  /*2530*/  UMOV UR9, 0x40000040 ;  /* 0x4000004000097882 */ /* 0x000fe20000000000 */
[----:B------:R-:W-:Y:S01]  /*2540*/  QGMMA.64x16x32.F32.E4M3.E4M3 R32, gdesc[UR12], RZ, !UPT ;  /* 0x002000000c2079f3 */ /* 0x000fe2000c7008ff */
[----:B------:R-:W-:Y:S01]  /*2550*/  UMOV UR14, UR10 ;  /* 0x0000000a000e7c82 */ /* 0x000fe20008000000 */
[----:B------:R-:W-:Y:S01]  /*2560*/  UMOV UR15, 0x40000040 ;  /* 0x40000040000f7882 */ /* 0x000fe20000000000 */
[----:B------:R-:W-:Y:S01]  /*2570*/  UMOV UR10, UR17 ;  /* 0x00000011000a7c82 */ /* 0x000fe20008000000 */
[----:B------:R-:W-:Y:S01]  /*2580*/  QGMMA.64x16x32.F32.E4M3.E4M3 R24, gdesc[UR12], RZ, !UPT ;  /* 0x002000000c1879f3 */ /* 0x000fe2000c7008ff */
[----:B------:R-:W-:Y:S01]  /*2590*/  UIADD3 UR12, UR6, 0x82, URZ ;  /* 0x00000082060c7890 */ /* 0x000fe2000fffe03f */
[----:B------:R-:W-:Y:S01]  /*25a0*/  ISETP.NE.AND P0, PT, RZ, UR7, PT ;  /* 0x00000007ff007c0c */ /* 0x000fe2000bf05270 */
[----:B------:R-:W-:Y:S01]  /*25b0*/  UIADD3 UR13, UR6, 0x102, URZ ;  /* 0x00000102060d7890 */ /* 0x000fe2000fffe03f */
[----:B------:R-:W-:Y:S01]  /*25c0*/  QGMMA.64x16x32.F32.E4M3.E4M3 R136, gdesc[UR8], R136 ;  /* 0x00200000088879f3 */ /* 0x000fe20008700888 */
[----:B------:R-:W-:Y:S01]  /*25d0*/  UMOV UR11, 0x40000040 ;  /* 0x40000040000b7882 */ /* 0x000fe20000000000 */
[----:B------:R-:W-:-:S02]  /*25e0*/  UMOV UR17, 0x40000040 ;  /* 0x4000004000117882 */ /* 0x000fc40000000000 */
[----:B------:R-:W-:Y:S01]  /*25f0*/  UMOV UR10, UR12 ;  /* 0x0000000c000a7c82 */ /* 0x000fe20008000000 */
[----:B------:R-:W-:Y:S01]  /*2600*/  UIADD3 UR12, UR6, 0x182, URZ ;  /* 0x00000182060c7890 */ /* 0x000fe2000fffe03f */
[----:B------:R-:W-:Y:S01]  /*2610*/  QGMMA.64x16x32.F32.E4M3.E4M3 R128, gdesc[UR8], R128 ;  /* 0x00200000088079f3 */ /* 0x000fe20008700880 */
[----:B------:R-:W-:Y:S01]  /*2620*/  UMOV UR10, UR13 ;  /* 0x0000000d000a7c82 */ /* 0x000fe20008000000 */
[----:B------:R-:W-:Y:S01]  /*2630*/  UIADD3 UR13, UR6, 0x202, URZ ;  /* 0x00000202060d7890 */ /* 0x000fe2000fffe03f */
[----:B------:R-:W-:Y:S02]  /*2640*/  UMOV UR11, 0x40000040 ;  /* 0x40000040000b7882 */ /* 0x000fe40000000000 */
[----:B------:R-:W-:Y:S01]  /*2650*/  QGMMA.64x16x32.F32.E4M3.E4M3 R120, gdesc[UR8], R120 ;  /* 0x00200000087879f3 */ /* 0x000fe20008700878 */
[----:B------:R-:W-:Y:S01]  /*2660*/  UMOV UR10, UR12 ;  /* 0x0000000c000a7c82 */ /* 0x000fe20008000000 */
[----:B------:R-:W-:Y:S01]  /*2670*/  UMOV UR11, 0x40000040 ;  /* 0x40000040000b7882 */ /* 0x000fe20000000000 */
[----:B------:R-:W-:Y:S01]  /*2680*/  UIADD3 UR12, UR6, 0x282, URZ ;  /* 0x00000282060c7890 */ /* 0x000fe2000fffe03f */
[----:B------:R-:W-:Y:S01]  /*2690*/  QGMMA.64x16x32.F32.E4M3.E4M3 R112, gdesc[UR8], R112 ;  /* 0x00200000087079f3 */ /* 0x000fe20008700870 */
[----:B------:R-:W-:Y:S01]  /*26a0*/  UMOV UR10, UR13 ;  /* 0x0000000d000a7c82 */ /* 0x000fe20008000000 */
[----:B------:R-:W-:Y:S01]  /*26b0*/  UIADD3 UR13, UR6, 0x302, URZ ;  /* 0x00000302060d7890 */ /* 0x000fe2000fffe03f */
[----:B------:R-:W-:-:S02]  /*26c0*/  UMOV UR11, 0x40000040 ;  /* 0x40000040000b7882 */ /* 0x000fc40000000000 */
[----:B------:R-:W-:Y:S01]  /*26d0*/  QGMMA.64x16x32.F32.E4M3.E4M3 R104, gdesc[UR8], R104 ;  /* 0x00200000086879f3 */ /* 0x000fe20008700868 */
[----:B------:R-:W-:Y:S01]  /*26e0*/  UMOV UR10, UR12 ;  /* 0x0000000c000a7c82 */ /* 0x000fe20008000000 */
[----:B------:R-:W-:Y:S01]  /*26f0*/  UMOV UR11, 0x40000040 ;  /* 0x40000040000b7882 */ /* 0x000fe20000000000 */
        /* <DEDUP_REMOVED lines=35> */
[----:B------:R-:W-:Y:S01]  /*2930*/  UMOV UR11, 0x40000040 ;  /* 0x40000040000b7882 */ /* 0x000fe20000000000 */
[----:B------:R-:W-:Y:S01]  /*2940*/  UIADD3 UR13, UR6, 0x184, URZ ;  /* 0x00000184060d7890 */ /* 0x000fe2000fffe03f */
[----:B------:R-:W-:Y:S01]  /*2950*/  QGMMA.64x16x32.F32.E4M3.E4M3 R24, gdesc[UR8], R24 ;  /* 0x00200000081879f3 */ /* 0x000fe20008700818 */
[----:B------:R-:W-:Y:S01]  /*2960*/  UIADD3 UR10, UR6, 0x84, URZ ;  /* 0x00000084060a7890 */ /* 0x000fe2000fffe03f */
[----:B------:R-:W-:Y:S01]  /*2970*/  UMOV UR8, UR16 ;  /* 0x0000001000087c82 */ /* 0x000fe20008000000 */
[----:B------:R-:W-:Y:S01]  /*2980*/  UMOV UR9, UR17 ;  /* 0x0000001100097c82 */ /* 0x000fe20008000000 */
[----:B------:R-:W-:Y:S01]  /*2990*/  UMOV UR11, 0x40000040 ;  /* 0x40000040000b7882 */ /* 0x000fe20000000000 */
[----:B------:R-:W-:Y:S01]  /*29a0*/  QGMMA.64x16x32.F32.E4M3.E4M3 R136, gdesc[UR16], R136 ;  /* 0x00200000108879f3 */ /* 0x000fe20008700888 */
[----:B------:R-:W-:Y:S01]  /*29b0*/  UIADD3 UR18, UR6, 0x704, URZ ;  /* 0x0000070406127890 */ /* 0x000fe2000fffe03f */
[----:B------:R-:W-:-:S03]  /*29c0*/  UMOV UR19, 0x40000040 ;  /* 0x4000004000137882 */ /* 0x000fc60000000000 */
[----:B------:R-:W-:Y:S01]  /*29d0*/  QGMMA.64x16x32.F32.E4M3.E4M3 R128, gdesc[UR8], R128 ;  /* 0x00200000088079f3 */ /* 0x000fe20008700880 */
[----:B------:R-:W-:Y:S01]  /*29e0*/  UMOV UR8, UR16 ;  /* 0x0000001000087c82 */ /* 0x000fe20008000000 */
[----:B------:R-:W-:Y:S01]  /*29f0*/  UMOV UR9, UR17 ;  /* 0x0000001100097c82 */ /* 0x000fe20008000000 */
[----:B------:R-:W-:Y:S01]  /*2a00*/  UMOV UR10, UR12 ;  /* 0x0000000c000a7c82 */ /* 0x000fe20008000000 */
[----:B------:R-:W-:Y:S01]  /*2a10*/  UMOV UR11, 0x40000040 ;  /* 0x40000040000b7882 */ /* 0x000fe20000000000 */
[----:B------:R-:W-:Y:S01]  /*2a20*/  UIADD3 UR12, UR6, 0x204, URZ ;  /* 0x00000204060c7890 */ /* 0x000fe2000fffe03f */
[----:B------:R-:W-:Y:S01]  /*2a30*/  QGMMA.64x16x32.F32.E4M3.E4M3 R120, gdesc[UR8], R120 ;  /* 0x00200000087879f3 */ /* 0x000fe20008700878 */
[----:B------:R-:W-:Y:S01]  /*2a40*/  UMOV UR10, UR13 ;  /* 0x0000000d000a7c82 */ /* 0x000fe20008000000 */
[----:B------:R-:W-:Y:S01]  /*2a50*/  UIADD3 UR13, UR6, 0x284, URZ ;  /* 0x00000284060d7890 */ /* 0x000fe2000fffe03f */
[----:B------:R-:W-:Y:S01]  /*2a60*/  UMOV UR8, UR16 ;  /* 0x0000001000087c82 */ /* 0x000fe20008000000 */
[----:B------:R-:W-:Y:S01]  /*2a70*/  UMOV UR9, UR17 ;  /* 0x0000001100097c82 */ /* 0x000fe20008000000 */
[----:B------:R-:W-:-:S02]  /*2a80*/  UMOV UR11, 0x40000040 ;  /* 0x40000040000b7882 */ /* 0x000fc40000000000 */
        /* <DEDUP_REMOVED lines=56> */
[----:B------:R-:W-:Y:S01]  /*2e10*/  UMOV UR9, UR17 ;  /* 0x0000001100097c82 */ /* 0x000fe20008000000 */
[----:B------:R-:W-:Y:S01]  /*2e20*/  UMOV UR10, UR13 ;  /* 0x0000000d000a7c82 */ /* 0x000fe20008000000 */
[----:B------:R-:W-:Y:S01]  /*2e30*/  UMOV UR11, 0x40000040 ;  /* 0x40000040000b7882 */ /* 0x000fe20000000000 */
[----:B------:R-:W-:Y:S01]  /*2e40*/  UIADD3 UR13, UR6, 0x106, URZ ;  /* 0x00000106060d7890 */ /* 0x000fe2000fffe03f */
[----:B------:R-:W-:Y:S01]  /*2e50*/  QGMMA.64x16x32.F32.E4M3.E4M3 R32, gdesc[UR8], R32 ;  /* 0x00200000082079f3 */ /* 0x000fe20008700820 */
[----:B------:R-:W-:Y:S01]  /*2e60*/  UIADD3 UR10, UR6, 0x6, URZ ;  /* 0x00000006060a7890 */ /* 0x000fe2000fffe03f */
[----:B------:R-:W-:Y:S01]  /*2e70*/  UMOV UR8, UR20 ;  /* 0x0000001400087c82 */ /* 0x000fe20008000000 */
[----:B------:R-:W-:Y:S01]  /*2e80*/  UMOV UR9, 0x40000040 ;  /* 0x4000004000097882 */ /* 0x000fe20000000000 */
[----:B------:R-:W-:Y:S01]  /*2e90*/  UMOV UR11, 0x40000040 ;  /* 0x40000040000b7882 */ /* 0x000fe20000000000 */
[----:B------:R-:W-:Y:S05]  /*2ea0*/  QGMMA.64x16x32.F32.E4M3.E4M3 R24, gdesc[UR16], R24 ;  /* 0x00200000101879f3 */ /* 0x000fea0008700818 */
        /* <DEDUP_REMOVED lines=43> */
[----:B------:R-:W-:Y:S01]  /*3160*/  UMOV UR11, 0x40000040 ;  /* 0x40000040000b7882 */ /* 0x000fe20000000000 */
[----:B------:R-:W-:Y:S01]  /*3170*/  UIADD3 UR6, UR6, 0x706, URZ ;  /* 0x0000070606067890 */ /* 0x000fe2000fffe03f */
[----:B------:R-:W-:Y:S01]  /*3180*/  QGMMA.64x16x32.F32.E4M3.E4M3 R48, gdesc[UR8], R48 ;  /* 0x00200000083079f3 */ /* 0x000fe20008700830 */
[----:B------:R-:W-:Y:S01]  /*3190*/  UMOV UR10, UR13 ;  /* 0x0000000d000a7c82 */ /* 0x000fe20008000000 */
[----:B------:R-:W-:-:S02]  /*31a0*/  UMOV UR11, 0x40000040 ;  /* 0x40000040000b7882 */ /* 0x000fc40000000000 */
[----:B------:R-:W-:Y:S01]  /*31b0*/  QGMMA.64x16x32.F32.E4M3.E4M3 R40, gdesc[UR8], R40 ;  /* 0x00200000082879f3 */ /* 0x000fe20008700828 */
[----:B------:R-:W-:Y:S01]  /*31c0*/  UMOV UR10, UR12 ;  /* 0x0000000c000a7c82 */ /* 0x000fe20008000000 */
[----:B------:R-:W-:Y:S02]  /*31d0*/  UMOV UR11, 0x40000040 ;  /* 0x40000040000b7882 */ /* 0x000fe40000000000 */
[----:B------:R-:W-:Y:S01]  /*31e0*/  QGMMA.64x16x32.F32.E4M3.E4M3 R32, gdesc[UR8], R32 ;  /* 0x00200000082079f3 */ /* 0x000fe20008700820 */
[----:B------:R-:W-:Y:S01]  /*31f0*/  UMOV UR10, UR6 ;  /* 0x00000006000a7c82 */ /* 0x000fe20008000000 */
[----:B------:R-:W-:Y:S02]  /*3200*/  UMOV UR11, 0x40000040 ;  /* 0x40000040000b7882 */ /* 0x000fe40000000000 */
[----:B------:R-:W-:Y:S01]  /*3210*/  QGMMA.64x16x32.F32.E4M3.E4M3 R24, gdesc[UR8], R24, gsb0 ;  /* 0x00200000081879f3 */ /* 0x000fe20008000818 */
[----:B0-----:R-:W-:Y:S05]  /*3220*/  @!P0 BRA `(.L_x_18) ;  /* 0x0000000800208947 */ /* 0x001fea0003800000 */
[----:B------:R-:W-:Y:S02]  /*3230*/  WARPGROUP.DEPBAR.LE gsb0, 0x0 ;  /* 0x00008000000079c5 */ /* 0x000fe40000010000 */
[----:B------:R-:W-:-:S01]  /*3240*/  FADD R227, RZ, R137 ;  /* 0x00000089ffe37221 */ /* 0x000fc20000000000 */
[----:B------:R-:W-:Y:S01]  /*3250*/  FADD R228, RZ, R136 ;  /* 0x00000088ffe47221 */ /* 0x000fe20000000000 */
[----:B------:R-:W-:-:S01]  /*3260*/  FADD R226, RZ, R138 ;  /* 0x0000008affe27221 */ /* 0x000fc20000000000 */
[----:B------:R-:W-:Y:S01]  /*3270*/  FADD R225, RZ, R139 ;  /* 0x0000008bffe17221 */ /* 0x000fe20000000000 */
[----:B------:R-:W-:-:S01]  /*3280*/  FADD R224, RZ, R140 ;  /* 0x0000008cffe07221 */ /* 0x000fc20000000000 */
[----:B------:R0:W-:Y:S01]  /*3290*/  STL [R1+0x60], R227 ;  /* 0x000060e301007387 */ /* 0x0001e20000100800 */
[----:B------:R-:W-:-:S01]  /*32a0*/  FADD R223, RZ, R141 ;  /* 0x0000008dffdf7221 */ /* 0x000fc20000000000 */
[----:B------:R-:W-:Y:S01]  /*32b0*/  FADD R222, RZ, R142 ;  /* 0x0000008effde7221 */ /* 0x000fe20000000000 */
[----:B------:R-:W-:-:S01]  /*32c0*/  FADD R221, RZ, R143 ;  /* 0x0000008fffdd7221 */ /* 0x000fc20000000000 */
[----:B------:R-:W-:Y:S01]  /*32d0*/  FADD R220, RZ, R128 ;  /* 0x00000080ffdc7221 */ /* 0x000fe20000000000 */
[----:B------:R-:W-:-:S01]  /*32e0*/  FADD R219, RZ, R129 ;  /* 0x00000081ffdb7221 */ /* 0x000fc20000000000 */
[----:B------:R-:W-:Y:S01]  /*32f0*/  FADD R218, RZ, R130 ;  /* 0x00000082ffda7221 */ /* 0x000fe20000000000 */
[----:B------:R-:W-:-:S01]  /*3300*/  FADD R217, RZ, R131 ;  /* 0x00000083ffd97221 */ /* 0x000fc20000000000 */
[----:B------:R-:W-:Y:S01]  /*3310*/  FADD R216, RZ, R132 ;  /* 0x00000084ffd87221 */ /* 0x000fe20000000000 */
[----:B------:R-:W-:-:S01]  /*3320*/  FADD R215, RZ, R133 ;  /* 0x00000085ffd77221 */ /* 0x000fc20000000000 */
[----:B0-----:R-:W-:Y:S01]  /*3330*/  FADD R227, RZ, R36 ;  /* 0x00000024ffe37221 */ /* 0x001fe20000000000 */
[----:B------:R-:W-:-:S01]  /*3340*/  FADD R214, RZ, R134 ;  /* 0x00000086ffd67221 */ /* 0x000fc20000000000 */
[----:B------:R-:W-:Y:S01]  /*3350*/  FADD R213, RZ, R135 ;  /* 0x00000087ffd57221 */ /* 0x000fe20000000000 */
[----:B------:R-:W-:-:S01]  /*3360*/  FADD R212, RZ, R120 ;  /* 0x00000078ffd47221 */ /* 0x000fc20000000000 */
[----:B------:R-:W-:Y:S01]  /*3370*/  FADD R211, RZ, R121 ;  /* 0x00000079ffd37221 */ /* 0x000fe20000000000 */
[----:B------:R0:W-:Y:S01]  /*3380*/  STL [R1], R227 ;  /* 0x000000e301007387 */ /* 0x0001e20000100800 */
        /* <DEDUP_REMOVED lines=102> */
[----:B------:R-:W-:-:S02]  /*39f0*/  FADD R0, RZ, R35 ;  /* 0x00000023ff007221 */ /* 0x000fc40000000000 */
[----:B------:R0:W-:Y:S02]  /*3a00*/  STL [R1+0x1c], R227 ;  /* 0x00001ce301007387 */ /* 0x0001e40000100800 */
[----:B0-----:R-:W-:-:S05]  /*3a10*/  FADD R227, RZ, R28 ;  /* 0x0000001cffe37221 */ /* 0x001fca0000000000 */
[----:B------:R0:W-:Y:S02]  /*3a20*/  STL [R1+0x20], R227 ;  /* 0x000020e301007387 */ /* 0x0001e40000100800 */
[----:B0-----:R-:W-:-:S05]  /*3a30*/  FADD R227, RZ, R29 ;  /* 0x0000001dffe37221 */ /* 0x001fca0000000000 */
[----:B------:R0:W-:Y:S02]  /*3a40*/  STL [R1+0x24], R227 ;  /* 0x000024e301007387 */ /* 0x0001e40000100800 */
[----:B0-----:R-:W-:-:S05]  /*3a50*/  FADD R227, RZ, R30 ;  /* 0x0000001effe37221 */ /* 0x001fca0000000000 */
[----:B------:R0:W-:Y:S02]  /*3a60*/  STL [R1+0x28], R227 ;  /* 0x000028e301007387 */ /* 0x0001e40000100800 */
[----:B0-----:R-:W-:-:S05]  /*3a70*/  FADD R227, RZ, R31 ;  /* 0x0000001fffe37221 */ /* 0x001fca0000000000 */
[----:B------:R0:W-:Y:S04]  /*3a80*/  STL [R1+0x2c], R227 ;  /* 0x00002ce301007387 */ /* 0x0001e80000100800 */
[----:B0-----:R0:W5:Y:S01]  /*3a90*/  LDL.LU R227, [R1+0x60] ;  /* 0x0000600001e37983 */ /* 0x0011620000300800 */
[----:B------:R-:W-:-:S05]  /*3aa0*/  UMOV UR59, URZ ;  /* 0x0000003f003b7c82 */ /* 0x000fca0008000000 */
.L_x_18:
[----:B------:R1:W-:Y:S04]  /*3ab0*/  STL [R1+0x64], R2 ;  /* 0x0000640201007387 */ /* 0x0003e80000100800 */
[----:B-1----:R-:W2:Y:S04]  /*3ac0*/  LDL R2, [R1+0x40] ;  /* 0x0000400001027983 */ /* 0x002ea80000100800 */
[----:B------:R1:W-:Y:S04]  /*3ad0*/  STL [R1+0x60], R0 ;  /* 0x0000600001007387 */ /* 0x0003e80000100800 */
[----:B-1----:R-:W4:Y:S01]  /*3ae0*/  LDL R0, [R1+0x4c] ;  /* 0x00004c0001007983 */ /* 0x002f220000100800 */
[----:B--2---:R-:W-:-:S03]  /*3af0*/  R2UR UR6, R2 ;  /* 0x00000000020672ca */ /* 0x004fc600000e0000 */
[----:B------:R1:W5:Y:S01]  /*3b00*/  LDL.LU R2, [R1+0x64] ;  /* 0x0000640001027983 */ /* 0x0003620000300800 */
[----:B----4-:R-:W-:-:S03]  /*3b10*/  R2UR UR8, R0 ;  /* 0x00000000000872ca */ /* 0x010fc600000e0000 */
[----:B------:R1:W5:Y:S06]  /*3b20*/  LDL.LU R0, [R1+0x60] ;  /* 0x0000600001007983 */ /* 0x00036c0000300800 */
[----:B------:R-:W-:-:S04]  /*3b30*/  UIADD3 UR6, UR6, 0x1, URZ ;  /* 0x0000000106067890 */ /* 0x000fc8000fffe03f */
[----:B------:R-:W-:-:S04]  /*3b40*/  UISETP.NE.AND UP0, UPT, UR6, 0x4, UPT ;  /* 0x000000040600788c */ /* 0x000fc8000bf05270 */
[----:B------:R-:W-:Y:S02]  /*3b50*/  USEL UR60, URZ, 0x1, UP0 ;  /* 0x000000013f3c7887 */ /* 0x000fe40008000000 */
[----:B------:R-:W-:Y:S02]  /*3b60*/  USEL UR6, UR6, URZ, UP0 ;  /* 0x0000003f06067287 */ /* 0x000fe40008000000 */
[----:B------:R-:W-:-:S03]  /*3b70*/  ULOP3.LUT UR60, UR8, UR60, URZ, 0x3c, !UPT ;  /* 0x0000003c083c7292 */ /* 0x000fc6000f8e3c3f */
[----:B-1----:R-:W-:-:S09]  /*3b80*/  UMOV UR8, 0x1 ;  /* 0x0000000100087882 */ /* 0x002fd20000000000 */
.L_x_13:
[----:B-----5:R1:W-:Y:S04]  /*3b90*/  STL [R1+0x60], R0 ;  /* 0x0000600001007387 */ /* 0x0203e80000100800 */
[----:B-1----:R-:W2:Y:S02]  /*3ba0*/  LDL R0, [R1+0x54] ;  /* 0x0000540001007983 */ /* 0x002ea40000100800 */
[----:B--2---:R-:W-:Y:S02]  /*3bb0*/  R2UR UR10, R0 ;  /* 0x00000000000a72ca */ /* 0x004fe400000e0000 */
[----:B------:R1:W5:Y:S11]  /*3bc0*/  LDL.LU R0, [R1+0x60] ;  /* 0x0000600001007983 */ /* 0x0003760000300800 */
[----:B------:R-:W-:-:S04]  /*3bd0*/  UISETP.LT.AND UP0, UPT, UR10, 0x1, UPT ;  /* 0x000000010a00788c */ /* 0x000fc8000bf01270 */
[----:B------:R-:W-:-:S04]  /*3be0*/  USEL UR9, UR10, 0x1, UP0 ;  /* 0x000000010a097887 */ /* 0x000fc80008000000 */
[----:B------:R-:W-:-:S04]  /*3bf0*/  UIADD3 UR9, UR10, -UR9, URZ ;  /* 0x800000090a097290 */ /* 0x000fc8000fffe03f */
[----:B------:R-:W-:-:S06]  /*3c00*/  UISETP.GE.AND UP0, UPT, UR9, 0x1, UPT ;  /* 0x000000010900788c */ /* 0x000fcc000bf06270 */
[----:B------:R-:W-:-:S13]  /*3c10*/  PLOP3.LUT P0, PT, PT, PT, UP0, 0x80, 0x0 ;  /* 0x000000000000781c */ /* 0x000fda0003f0f008 */
[----:B-1----:R-:W-:Y:S05]  /*3c20*/  @!P0 BRA `(.L_x_19) ;  /* 0x0000002000888947 */ /* 0x002fea0003800000 */
[----:B------:R-:W-:Y:S04]  /*3c30*/  STL [R1+0x64], R2 ;  /* 0x0000640201007387 */ /* 0x000fe80000100800 */
[----:B-----5:R1:W-:Y:S04]  /*3c40*/  STL [R1+0x60], R0 ;  /* 0x0000600001007387 */ /* 0x0203e80000100800 */
[----:B-1----:R-:W2:Y:S01]  /*3c50*/  LDL R0, [R1+0x40] ;  /* 0x0000400001007983 */ /* 0x002ea20000100800 */
[----:B------:R-:W-:-:S05]  /*3c60*/  IMAD.U32 R2, RZ, RZ, UR9 ;  /* 0x00000009ff027e24 */ /* 0x000fca000f8e00ff */
[----:B------:R1:W-:Y:S04]  /*3c70*/  STL [R1+0x30], R2 ;  /* 0x0000300201007387 */ /* 0x0003e80000100800 */
[----:B-1----:R1:W5:Y:S01]  /*3c80*/  LDL.LU R2, [R1+0x64] ;  /* 0x0000640001027983 */ /* 0x0023620000300800 */
[----:B--2---:R-:W-:-:S03]  /*3c90*/  R2UR UR61, R0 ;  /* 0x00000000003d72ca */ /* 0x004fc600000e0000 */
[----:B------:R1:W5:-:S12]  /*3ca0*/  LDL.LU R0, [R1+0x60] ;  /* 0x0000600001007983 */ /* 0x0003580000300800 */
.L_x_27:
[----:B--2--5:R2:W-:Y:S04]  /*3cb0*/  STL [R1+0x60], R0 ;  /* 0x0000600001007387 */ /* 0x0245e80000100800 */
[----:B--2---:R-:W2:Y:S02]  /*3cc0*/  LDL R0, [R1+0x38] ;  /* 0x0000380001007983 */ /* 0x004ea40000100800 */
[----:B--2---:R-:W-:Y:S02]  /*3cd0*/  R2UR UR9, R0 ;  /* 0x00000000000972ca */ /* 0x004fe400000e0000 */
[----:B------:R2:W5:Y:S11]  /*3ce0*/  LDL.LU R0, [R1+0x60] ;  /* 0x0000600001007983 */ /* 0x0005760000300800 */
[----:B------:R-:W-:-:S06]  /*3cf0*/  UISETP.NE.AND UP0, UPT, UR9, 0x3, UPT ;  /* 0x000000030900788c */ /* 0x000fcc000bf05270 */
[----:B------:R-:W-:-:S13]  /*3d00*/  PLOP3.LUT P1, PT, PT, PT, UP0, 0x80, 0x0 ;  /* 0x000000000000781c */ /* 0x000fda0003f2f008 */
[----:B--2-4-:R-:W-:Y:S05]  /*3d10*/  @!P1 BRA `(.L_x_20) ;  /* 0x0000000000049947 */ /* 0x014fea0003800000 */
[----:B------:R-:W-:Y:S01]  /*3d20*/  BPT.TRAP 0x1 ;  /* 0x000000040000795c */ /* 0x000fe20000300000 */
.L_x_20:
[----:B------:R-:W2:Y:S01]  /*3d30*/  S2UR UR9, SR_CgaCtaId ;  /* 0x00000000000979c3 */ /* 0x000ea20000008800 */
[----:B------:R-:W-:Y:S01]  /*3d40*/  UMOV UR58, 0x400 ;  /* 0x00000400003a7882 */ /* 0x000fe20000000000 */
[----:B------:R-:W-:-:S05]  /*3d50*/  IMAD.U32 R229, RZ, RZ, UR60 ;  /* 0x0000003cffe57e24 */ /* 0x000fca000f8e00ff */
[----:B------:R-:W-:Y:S01]  /*3d60*/  SHF.L.U32 R229, R229, 0x1f, RZ ;  /* 0x0000001fe5e57819 */ /* 0x000fe200000006ff */
[----:B--2---:R-:W-:-:S04]  /*3d70*/  ULEA UR58, UR9, UR58, 0x18 ;  /* 0x0000003a093a7291 */ /* 0x004fc8000f8ec03f */
[----:B------:R-:W-:-:S09]  /*3d80*/  ULEA UR9, UR6, UR58, 0x3 ;  /* 0x0000003a06097291 */ /* 0x000fd2000f8e183f */
[----:B------:R2:W4:Y:S01]  /*3d90*/  SYNCS.PHASECHK.TRANS64.TRYWAIT P0, [UR9], R229 ;  /* 0x000000e5ff0075a7 */ /* 0x0005220008000149 */
[----:B------:R-:W-:Y:S05]  /*3da0*/  @!P1 BRA `(.L_x_21) ;  /* 0x0000000000049947 */ /* 0x000fea0003800000 */
[----:B------:R-:W-:Y:S01]  /*3db0*/  BPT.TRAP 0x1 ;  /* 0x000000040000795c */ /* 0x000fe20000300000 */
.L_x_21:
[----:B----4-:R-:W-:Y:S05]  /*3dc0*/  @P0 BRA `(.L_x_22) ;  /* 0x0000000000080947 */ /* 0x010fea0003800000 */
[----:B------:R-:W4:Y:S02]  /*3dd0*/  SYNCS.PHASECHK.TRANS64.TRYWAIT P0, [UR9], R229 ;  /* 0x000000e5ff0075a7 */ /* 0x000f240008000149 */
[----:B----4-:R-:W-:Y:S05]  /*3de0*/  @!P0 BRA `(.L_x_23) ;  /* 0x000000d800f88947 */ /* 0x010fea0003800000 */
.L_x_22:
[----:B-----5:R4:W-:Y:S04]  /*3df0*/  STL [R1+0x60], R0 ;  /* 0x0000600001007387 */ /* 0x0209e80000100800 */
[----:B----4-:R-:W4:Y:S01]  /*3e00*/  LDL R0, [R1+0x34] ;  /* 0x0000340001007983 */ /* 0x010f220000100800 */
[----:B------:R-:W-:Y:S02]  /*3e10*/  UISETP.NE.AND UP0, UPT, UR7, URZ, UPT ;  /* 0x0000003f0700728c */ /* 0x000fe4000bf05270 */
[----:B------:R-:W-:-:S04]  /*3e20*/  UIADD3 UR7, UR58, 0x10100, URZ ;  /* 0x000101003a077890 */ /* 0x000fc8000fffe03f */
[----:B------:R-:W-:Y:S02]  /*3e30*/  USHF.R.U32.HI UR7, URZ, 0x4, UR7 ;  /* 0x000000043f077899 */ /* 0x000fe40008011607 */
[----:B------:R-:W-:Y:S02]  /*3e40*/  USEL UR8, UR8, URZ, !UP0 ;  /* 0x0000003f08087287 */ /* 0x000fe4000c000000 */
[----:B------:R-:W-:Y:S02]  /*3e50*/  ULOP3.LUT UR7, UR7, 0x3fff, URZ, 0xc0, !UPT ;  /* 0x00003fff07077892 */ /* 0x000fe4000f8ec03f */
[----:B------:R-:W-:Y:S02]  /*3e60*/  UISETP.NE.U32.AND UP0, UPT, UR8, URZ, UPT ;  /* 0x0000003f0800728c */ /* 0x000fe4000bf05070 */
[----:B------:R-:W-:Y:S01]  /*3e70*/  ULOP3.LUT UR7, UR7, 0x10000, URZ, 0xfc, !UPT ;  /* 0x0001000007077892 */ /* 0x000fe2000f8efc3f */
[----:B------:R-:W-:-:S03]  /*3e80*/  WARPGROUP.ARRIVE ;  /* 0x00000000000079c5 */ /* 0x000fc60000000000 */
[----:B------:R-:W-:Y:S01]  /*3e90*/  UIMAD UR7, UR6, 0x780, UR7 ;  /* 0x00000780060778a4 */ /* 0x000fe2000f8e0207 */
[----:B------:R-:W-:Y:S01]  /*3ea0*/  UMOV UR13, 0x40000040 ;  /* 0x40000040000d7882 */ /* 0x000fe20000000000 */
[----:B------:R-:W-:Y:S02]  /*3eb0*/  UMOV UR15, 0x40000040 ;  /* 0x40000040000f7882 */ /* 0x000fe40000000000 */
[----:B------:R-:W-:Y:S02]  /*3ec0*/  UIADD3 UR22, UR7, 0x80, URZ ;  /* 0x0000008007167890 */ /* 0x000fe4000fffe03f */
[----:B------:R-:W-:Y:S02]  /*3ed0*/  UIADD3 UR26, UR7, 0x100, URZ ;  /* 0x00000100071a7890 */ /* 0x000fe4000fffe03f */
[----:B------:R-:W-:Y:S01]  /*3ee0*/  UMOV UR14, UR7 ;  /* 0x00000007000e7c82 */ /* 0x000fe20008000000 */
[----:B------:R-:W-:Y:S02]  /*3ef0*/  UIADD3 UR30, UR7, 0x180, URZ ;  /* 0x00000180071e7890 */ /* 0x000fe4000fffe03f */
[----:B------:R-:W-:Y:S01]  /*3f00*/  UIADD3 UR34, UR7, 0x200, URZ ;  /* 0x0000020007227890 */ /* 0x000fe2000fffe03f */
[----:B------:R-:W-:Y:S01]  /*3f10*/  UMOV UR21, UR13 ;  /* 0x0000000d00157c82 */ /* 0x000fe20008000000 */
[----:B------:R-:W-:Y:S01]  /*3f20*/  UMOV UR23, 0x40000040 ;  /* 0x4000004000177882 */ /* 0x000fe20000000000 */
[----:B------:R-:W-:Y:S01]  /*3f30*/  UMOV UR25, UR13 ;  /* 0x0000000d00197c82 */ /* 0x000fe20008000000 */
[----:B------:R-:W-:Y:S01]  /*3f40*/  UMOV UR27, 0x40000040 ;  /* 0x40000040001b7882 */ /* 0x000fe20000000000 */
[----:B------:R-:W-:Y:S01]  /*3f50*/  UMOV UR29, UR13 ;  /* 0x0000000d001d7c82 */ /* 0x000fe20008000000 */
[----:B------:R-:W-:Y:S01]  /*3f60*/  UMOV UR31, 0x40000040 ;  /* 0x40000040001f7882 */ /* 0x000fe20000000000 */
[----:B------:R-:W-:Y:S01]  /*3f70*/  UIADD3 UR42, UR7, 0x300, URZ ;  /* 0x00000300072a7890 */ /* 0x000fe2000fffe03f */
[----:B------:R-:W-:Y:S01]  /*3f80*/  UMOV UR33, UR13 ;  /* 0x0000000d00217c82 */ /* 0x000fe20008000000 */
[----:B------:R-:W-:Y:S01]  /*3f90*/  UMOV UR35, 0x40000040 ;  /* 0x4000004000237882 */ /* 0x000fe20000000000 */
[----:B------:R-:W-:Y:S01]  /*3fa0*/  UIADD3 UR18, UR7, 0x380, URZ ;  /* 0x0000038007127890 */ /* 0x000fe2000fffe03f */
[----:B------:R-:W-:Y:S01]  /*3fb0*/  UMOV UR41, UR13 ;  /* 0x0000000d00297c82 */ /* 0x000fe20008000000 */
[----:B------:R-:W-:Y:S01]  /*3fc0*/  UMOV UR43, 0x40000040 ;  /* 0x40000040002b7882 */ /* 0x000fe20000000000 */
[----:B------:R-:W-:Y:S01]  /*3fd0*/  UMOV UR17, UR13 ;  /* 0x0000000d00117c82 */ /* 0x000fe20008000000 */
[----:B------:R-:W-:Y:S01]  /*3fe0*/  UMOV UR19, 0x40000040 ;  /* 0x4000004000137882 */ /* 0x000fe20000000000 */
[----:B------:R-:W-:Y:S01]  /*3ff0*/  UMOV UR37, UR13 ;  /* 0x0000000d00257c82 */ /* 0x000fe20008000000 */
[----:B------:R-:W-:Y:S01]  /*4000*/  UMOV UR39, 0x40000040 ;  /* 0x4000004000277882 */ /* 0x000fe20000000000 */
[----:B------:R-:W-:-:S02]  /*4010*/  UIADD3 UR46, UR7, 0x506, URZ ;  /* 0x00000506072e7890 */ /* 0x000fc4000fffe03f */
[----:B------:R-:W-:Y:S02]  /*4020*/  UIADD3 UR50, UR7, 0x586, URZ ;  /* 0x0000058607327890 */ /* 0x000fe4000fffe03f */
[----:B------:R-:W-:Y:S01]  /*4030*/  UIADD3 UR54, UR7, 0x606, URZ ;  /* 0x0000060607367890 */ /* 0x000fe2000fffe03f */
[----:B------:R-:W-:Y:S01]  /*4040*/  UMOV UR47, 0x40000040 ;  /* 0x40000040002f7882 */ /* 0x000fe20000000000 */
[----:B------:R-:W-:Y:S01]  /*4050*/  UMOV UR51, 0x40000040 ;  /* 0x4000004000337882 */ /* 0x000fe20000000000 */
[----:B------:R-:W-:Y:S01]  /*4060*/  UMOV UR55, 0x40000040 ;  /* 0x4000004000377882 */ /* 0x000fe20000000000 */
[----:B----4-:R-:W-:Y:S02]  /*4070*/  R2UR UR9, R0 ;  /* 0x00000000000972ca */ /* 0x010fe400000e0000 */
[----:B------:R4:W5:Y:S01]  /*4080*/  LDL.LU R0, [R1+0x60] ;  /* 0x0000600001007983 */ /* 0x0009620000300800 */
[----:B------:R-:W-:-:S10]  /*4090*/  UIADD3 UR59, UR59, 0x4, URZ ;  /* 0x000000043b3b7890 */ /* 0x000fd4000fffe03f */
[----:B------:R-:W-:-:S03]  /*40a0*/  ULOP3.LUT UR12, UR9, 0x10000, URZ, 0xfc, !UPT ;  /* 0x00010000090c7892 */ /* 0x000fc6000f8efc3f */
[----:B------:R-:W-:Y:S01]  /*40b0*/  UMOV UR9, UR13 ;  /* 0x0000000d00097c82 */ /* 0x000fe20008000000 */
[----:B------:R-:W-:-:S04]  /*40c0*/  ULEA UR12, UR6, UR12, 0xa ;  /* 0x0000000c060c7291 */ /* 0x000fc8000f8e503f */
[----:B------:R-:W-:Y:S02]  /*40d0*/  UIADD3 UR11, UR12, 0x2, URZ ;  /* 0x000000020c0b7890 */ /* 0x000fe4000fffe03f */
[----:B------:R-:W-:Y:S02]  /*40e0*/  UIADD3 UR10, UR12, 0x4, URZ ;  /* 0x000000040c0a7890 */ /* 0x000fe4000fffe03f */
[----:B------:R-:W-:Y:S01]  /*40f0*/  UMOV UR20, UR12 ;  /* 0x0000000c00147c82 */ /* 0x000fe20008000000 */
[----:B------:R-:W-:Y:S01]  /*4100*/  QGMMA.64x16x32.F32.E4M3.E4M3 R136, gdesc[UR12], R136, UP0 ;  /* 0x002000000c8879f3 */ /* 0x000fe2000bf00888 */
[----:B------:R-:W-:Y:S01]  /*4110*/  UIADD3 UR14, UR7, 0x280, URZ ;  /* 0x00000280070e7890 */ /* 0x000fe2000fffe03f */
[----:B------:R-:W-:Y:S01]  /*4120*/  UMOV UR24, UR12 ;  /* 0x0000000c00187c82 */ /* 0x000fe20008000000 */
[----:B------:R-:W-:Y:S01]  /*4130*/  UMOV UR28, UR12 ;  /* 0x0000000c001c7c82 */ /* 0x000fe20008000000 */
[----:B------:R-:W-:Y:S01]  /*4140*/  QGMMA.64x16x32.F32.E4M3.E4M3 R128, gdesc[UR20], R128, UP0 ;  /* 0x00200000148079f3 */ /* 0x000fe2000bf00880 */
[----:B------:R-:W-:Y:S01]  /*4150*/  UMOV UR32, UR12 ;  /* 0x0000000c00207c82 */ /* 0x000fe20008000000 */
[----:B------:R-:W-:Y:S01]  /*4160*/  UMOV UR15, 0x40000040 ;  /* 0x40000040000f7882 */ /* 0x000fe20000000000 */
[----:B------:R-:W-:Y:S01]  /*4170*/  UMOV UR40, UR12 ;  /* 0x0000000c00287c82 */ /* 0x000fe20008000000 */
[----:B------:R-:W-:Y:S01]  /*4180*/  QGMMA.64x16x32.F32.E4M3.E4M3 R120, gdesc[UR24], R120, UP0 ;  /* 0x00200000187879f3 */ /* 0x000fe2000bf00878 */
[----:B------:R-:W-:-:S02]  /*4190*/  UIADD3 UR38, UR12, 0x6, URZ ;  /* 0x000000060c267890 */ /* 0x000fc4000fffe03f */
[----:B------:R-:W-:Y:S01]  /*41a0*/  UMOV UR16, UR12 ;  /* 0x0000000c00107c82 */ /* 0x000fe20008000000 */
[----:B------:R-:W-:Y:S01]  /*41b0*/  QGMMA.64x16x32.F32.E4M3.E4M3 R112, gdesc[UR28], R112, UP0 ;  /* 0x002000001c7079f3 */ /* 0x000fe2000bf00870 */
[----:B------:R-:W-:Y:S02]  /*41c0*/  UIADD3 UR22, UR7, 0x500, URZ ;  /* 0x0000050007167890 */ /* 0x000fe4000fffe03f */
[----:B------:R-:W-:Y:S01]  /*41d0*/  UIADD3 UR26, UR7, 0x580, URZ ;  /* 0x00000580071a7890 */ /* 0x000fe2000fffe03f */
[----:B------:R-:W-:Y:S01]  /*41e0*/  QGMMA.64x16x32.F32.E4M3.E4M3 R104, gdesc[UR32], R104, UP0 ;  /* 0x00200000206879f3 */ /* 0x000fe2000bf00868 */
[----:B------:R-:W-:Y:S01]  /*41f0*/  UMOV UR8, UR12 ;  /* 0x0000000c00087c82 */ /* 0x000fe20008000000 */
[----:B------:R-:W-:Y:S02]  /*4200*/  UIADD3 UR30, UR7, 0x600, URZ ;  /* 0x00000600071e7890 */ /* 0x000fe4000fffe03f */
[----:B------:R-:W-:Y:S01]  /*4210*/  QGMMA.64x16x32.F32.E4M3.E4M3 R96, gdesc[UR12], R96, UP0 ;  /* 0x002000000c6079f3 */ /* 0x000fe2000bf00860 */
[----:B------:R-:W-:-:S02]  /*4220*/  UIADD3 UR14, UR7, 0x400, URZ ;  /* 0x00000400070e7890 */ /* 0x000fc4000fffe03f */
[----:B------:R-:W-:Y:S01]  /*4230*/  UIADD3 UR15, UR7, 0x480, URZ ;  /* 0x00000480070f7890 */ /* 0x000fe2000fffe03f */
[----:B------:R-:W-:Y:S01]  /*4240*/  QGMMA.64x16x32.F32.E4M3.E4M3 R88, gdesc[UR40], R88, UP0 ;  /* 0x00200000285879f3 */ /* 0x000fe2000bf00858 */
[----:B------:R-:W-:Y:S01]  /*4250*/  UMOV UR40, UR11 ;  /* 0x0000000b00287c82 */ /* 0x000fe20008000000 */
[----:B------:R-:W-:Y:S01]  /*4260*/  UMOV UR11, 0x40000040 ;  /* 0x40000040000b7882 */ /* 0x000fe20000000000 */
[----:B------:R-:W-:Y:S01]  /*4270*/  UIADD3 UR34, UR7, 0x680, URZ ;  /* 0x0000068007227890 */ /* 0x000fe2000fffe03f */
[----:B------:R-:W-:Y:S01]  /*4280*/  QGMMA.64x16x32.F32.E4M3.E4M3 R80, gdesc[UR16], R80, UP0 ;  /* 0x00200000105079f3 */ /* 0x000fe2000bf00850 */
[----:B------:R-:W-:Y:S01]  /*4290*/  UMOV UR16, UR10 ;  /* 0x0000000a00107c82 */ /* 0x000fe20008000000 */
[----:B------:R-:W-:Y:S01]  /*42a0*/  UMOV UR10, UR14 ;  /* 0x0000000e000a7c82 */ /* 0x000fe20008000000 */
[----:B------:R-:W-:Y:S01]  /*42b0*/  UMOV UR36, UR12 ;  /* 0x0000000c00247c82 */ /* 0x000fe20008000000 */
[----:B------:R-:W-:Y:S01]  /*42c0*/  QGMMA.64x16x32.F32.E4M3.E4M3 R72, gdesc[UR8], R72, UP0 ;  /* 0x00200000084879f3 */ /* 0x000fe2000bf00848 */
[----:B------:R-:W-:Y:S01]  /*42d0*/  UMOV UR8, UR38 ;  /* 0x0000002600087c82 */ /* 0x000fe20008000000 */
[----:B------:R-:W-:Y:S01]  /*42e0*/  UMOV UR38, UR15 ;  /* 0x0000000f00267c82 */ /* 0x000fe20008000000 */
[----:B------:R-:W-:Y:S01]  /*42f0*/  UIADD3 UR14, UR7, 0x700, URZ ;  /* 0x00000700070e7890 */ /* 0x000fe2000fffe03f */
[----:B------:R-:W-:Y:S01]  /*4300*/  QGMMA.64x16x32.F32.E4M3.E4M3 R64, gdesc[UR36], R64, UP0 ;  /* 0x00200000244079f3 */ /* 0x000fe2000bf00840 */
[----:B------:R-:W-:Y:S01]  /*4310*/  UMOV UR20, UR12 ;  /* 0x0000000c00147c82 */ /* 0x000fe20008000000 */
[----:B------:R-:W-:Y:S01]  /*4320*/  UMOV UR21, UR13 ;  /* 0x0000000d00157c82 */ /* 0x000fe20008000000 */
[----:B------:R-:W-:Y:S01]  /*4330*/  UMOV UR23, 0x40000040 ;  /* 0x4000004000177882 */ /* 0x000fe20000000000 */
[----:B------:R-:W-:Y:S01]  /*4340*/  UMOV UR24, UR12 ;  /* 0x0000000c00187c82 */ /* 0x000fe20008000000 */
[----:B------:R-:W-:Y:S01]  /*4350*/  UMOV UR25, UR13 ;  /* 0x0000000d00197c82 */ /* 0x000fe20008000000 */
[----:B------:R-:W-:Y:S01]  /*4360*/  UMOV UR27, 0x40000040 ;  /* 0x40000040001b7882 */ /* 0x000fe20000000000 */
[----:B------:R-:W-:Y:S01]  /*4370*/  UMOV UR28, UR12 ;  /* 0x0000000c001c7c82 */ /* 0x000fe20008000000 */
[----:B------:R-:W-:Y:S01]  /*4380*/  UMOV UR29, UR13 ;  /* 0x0000000d001d7c82 */ /* 0x000fe20008000000 */
[----:B------:R-:W-:Y:S01]  /*4390*/  QGMMA.64x16x32.F32.E4M3.E4M3 R56, gdesc[UR20], R56, UP0 ;  /* 0x00200000143879f3 */ /* 0x000fe2000bf00838 */
[----:B------:R-:W-:Y:S01]  /*43a0*/  UMOV UR31, 0x40000040 ;  /* 0x40000040001f7882 */ /* 0x000fe20000000000 */
[----:B------:R-:W-:Y:S01]  /*43b0*/  UMOV UR32, UR12 ;  /* 0x0000000c00207c82 */ /* 0x000fe20008000000 */
[----:B------:R-:W-:Y:S01]  /*43c0*/  UMOV UR33, UR13 ;  /* 0x0000000d00217c82 */ /* 0x000fe20008000000 */
[----:B------:R-:W-:Y:S01]  /*43d0*/  QGMMA.64x16x32.F32.E4M3.E4M3 R48, gdesc[UR24], R48, UP0 ;  /* 0x00200000183079f3 */ /* 0x000fe2000bf00830 */
[----:B------:R-:W-:Y:S01]  /*43e0*/  UMOV UR35, 0x40000040 ;  /* 0x4000004000237882 */ /* 0x000fe20000000000 */
[----:B------:R-:W-:Y:S01]  /*43f0*/  UMOV UR15, 0x40000040 ;  /* 0x40000040000f7882 */ /* 0x000fe20000000000 */
[----:B------:R-:W-:Y:S01]  /*4400*/  UIADD3 UR42, UR7, 0x2, URZ ;  /* 0x00000002072a7890 */ /* 0x000fe2000fffe03f */
[----:B------:R-:W-:Y:S01]  /*4410*/  QGMMA.64x16x32.F32.E4M3.E4M3 R40, gdesc[UR28], R40, UP0 ;  /* 0x002000001c2879f3 */ /* 0x000fe2000bf00828 */
[----:B------:R-:W-:Y:S01]  /*4420*/  UIADD3 UR10, UR7, 0x82, URZ ;  /* 0x00000082070a7890 */ /* 0x000fe2000fffe03f */
[----:B------:R-:W-:-:S02]  /*4430*/  UMOV UR41, 0x40000040 ;  /* 0x4000004000297882 */ /* 0x000fc40000000000 */
[----:B------:R-:W-:Y:S01]  /*4440*/  QGMMA.64x16x32.F32.E4M3.E4M3 R32, gdesc[UR32], R32, UP0 ;  /* 0x00200000202079f3 */ /* 0x000fe2000bf00820 */
[----:B------:R-:W-:Y:S01]  /*4450*/  UMOV UR43, 0x40000040 ;  /* 0x40000040002b7882 */ /* 0x000fe20000000000 */
[----:B------:R-:W-:Y:S02]  /*4460*/  UIADD3 UR22, UR7, 0x102, URZ ;  /* 0x0000010207167890 */ /* 0x000fe4000fffe03f */
[----:B------:R-:W-:Y:S01]  /*4470*/  QGMMA.64x16x32.F32.E4M3.E4M3 R24, gdesc[UR12], R24, UP0 ;  /* 0x002000000c1879f3 */ /* 0x000fe2000bf00818 */
[----:B------:R-:W-:Y:S02]  /*4480*/  UIADD3 UR26, UR7, 0x182, URZ ;  /* 0x00000182071a7890 */ /* 0x000fe4000fffe03f */
        /* <DEDUP_REMOVED lines=10> */
[----:B------:R-:W-:Y:S01]  /*4530*/  UIADD3 UR14, UR7, 0x382, URZ ;  /* 0x00000382070e7890 */ /* 0x000fe2000fffe03f */
[----:B------:R-:W-:Y:S01]  /*4540*/  QGMMA.64x16x32.F32.E4M3.E4M3 R120, gdesc[UR20], R120 ;  /* 0x00200000147879f3 */ /* 0x000fe20008700878 */
[----:B------:R-:W-:Y:S01]  /*4550*/  UMOV UR24, UR40 ;  /* 0x0000002800187c82 */ /* 0x000fe20008000000 */
[----:B------:R-:W-:Y:S01]  /*4560*/  UMOV UR25, UR41 ;  /* 0x0000002900197c82 */ /* 0x000fe20008000000 */
[----:B------:R-:W-:Y:S01]  /*4570*/  UMOV UR27, 0x40000040 ;  /* 0x40000040001b7882 */ /* 0x000fe20000000000 */
        /* <DEDUP_REMOVED lines=15> */
[----:B------:R-:W-:-:S02]  /*4670*/  UIADD3 UR30, UR7, 0x582, URZ ;  /* 0x00000582071e7890 */ /* 0x000fc4000fffe03f */
[----:B------:R-:W-:Y:S01]  /*4680*/  UIADD3 UR34, UR7, 0x602, URZ ;  /* 0x0000060207227890 */ /* 0x000fe2000fffe03f */
[----:B------:R-:W-:Y:S01]  /*4690*/  QGMMA.64x16x32.F32.E4M3.E4M3 R88, gdesc[UR36], R88 ;  /* 0x00200000245879f3 */ /* 0x000fe20008700858 */
[----:B------:R-:W-:Y:S01]  /*46a0*/  UMOV UR12, UR40 ;  /* 0x00000028000c7c82 */ /* 0x000fe20008000000 */
[----:B------:R-:W-:Y:S01]  /*46b0*/  UMOV UR13, UR41 ;  /* 0x00000029000d7c82 */ /* 0x000fe20008000000 */
[----:B------:R-:W-:Y:S01]  /*46c0*/  UMOV UR15, 0x40000040 ;  /* 0x40000040000f7882 */ /* 0x000fe20000000000 */
[----:B------:R-:W-:Y:S01]  /*46d0*/  UIADD3 UR38, UR7, 0x682, URZ ;  /* 0x0000068207267890 */ /* 0x000fe2000fffe03f */
[----:B------:R-:W-:Y:S01]  /*46e0*/  QGMMA.64x16x32.F32.E4M3.E4M3 R80, gdesc[UR12], R80 ;  /* 0x002000000c5079f3 */ /* 0x000fe20008700850 */
        /* <DEDUP_REMOVED lines=11> */
[----:B------:R-:W-:Y:S01]  /*47a0*/  QGMMA.64x16x32.F32.E4M3.E4M3 R64, gdesc[UR20], R64 ;  /* 0x00200000144079f3 */ /* 0x000fe20008700840 */
        /* <DEDUP_REMOVED lines=13> */
[----:B------:R-:W-:-:S02]  /*4880*/  UIADD3 UR18, UR7, 0x4, URZ ;  /* 0x0000000407127890 */ /* 0x000fc4000fffe03f */
[----:B------:R-:W-:Y:S01]  /*4890*/  QGMMA.64x16x32.F32.E4M3.E4M3 R32, gdesc[UR36], R32 ;  /* 0x00200000242079f3 */ /* 0x000fe20008700820 */
[----:B------:R-:W-:Y:S01]  /*48a0*/  UIADD3 UR10, UR7, 0x84, URZ ;  /* 0x00000084070a7890 */ /* 0x000fe2000fffe03f */
[----:B------:R-:W-:Y:S02]  /*48b0*/  UMOV UR17, 0x40000040 ;  /* 0x4000004000117882 */ /* 0x000fe40000000000 */
[----:B------:R-:W-:Y:S01]  /*48c0*/  QGMMA.64x16x32.F32.E4M3.E4M3 R24, gdesc[UR12], R24 ;  /* 0x002000000c1879f3 */ /* 0x000fe20008700818 */
[----:B------:R-:W-:Y:S01]  /*48d0*/  UMOV UR19, 0x40000040 ;  /* 0x4000004000137882 */ /* 0x000fe20000000000 */
[----:B------:R-:W-:Y:S02]  /*48e0*/  UIADD3 UR22, UR7, 0x104, URZ ;  /* 0x0000010407167890 */ /* 0x000fe4000fffe03f */
[----:B------:R-:W-:Y:S01]  /*48f0*/  QGMMA.64x16x32.F32.E4M3.E4M3 R136, gdesc[UR16], R136 ;  /* 0x00200000108879f3 */ /* 0x000fe20008700888 */
[----:B------:R-:W-:Y:S01]  /*4900*/  UMOV UR18, UR10 ;  /* 0x0000000a00127c82 */ /* 0x000fe20008000000 */
[----:B------:R-:W-:Y:S01]  /*4910*/  UMOV UR19, 0x40000040 ;  /* 0x4000004000137882 */ /* 0x000fe20000000000 */
[----:B------:R-:W-:Y:S01]  /*4920*/  UIADD3 UR26, UR7, 0x184, URZ ;  /* 0x00000184071a7890 */ /* 0x000fe2000fffe03f */
[----:B------:R-:W-:Y:S01]  /*4930*/  QGMMA.64x16x32.F32.E4M3.E4M3 R128, gdesc[UR16], R128 ;  /* 0x00200000108079f3 */ /* 0x000fe20008700880 */
[----:B------:R-:W-:-:S02]  /*4940*/  UIADD3 UR30, UR7, 0x204, URZ ;  /* 0x00000204071e7890 */ /* 0x000fc4000fffe03f */
[----:B------:R-:W-:Y:S02]  /*4950*/  UIADD3 UR34, UR7, 0x284, URZ ;  /* 0x0000028407227890 */ /* 0x000fe4000fffe03f */
        /* <DEDUP_REMOVED lines=34> */
[----:B------:R-:W-:Y:S01]  /*4b80*/  QGMMA.64x16x32.F32.E4M3.E4M3 R80, gdesc[UR36], R80 ;  /* 0x00200000245079f3 */ /* 0x000fe20008700850 */
[----:B------:R-:W-:Y:S01]  /*4b90*/  UMOV UR19, 0x40000040 ;  /* 0x4000004000137882 */ /* 0x000fe20000000000 */
[----:B------:R-:W-:Y:S01]  /*4ba0*/  UIADD3 UR42, UR7, 0x704, URZ ;  /* 0x00000704072a7890 */ /* 0x000fe2000fffe03f */
        /* <DEDUP_REMOVED lines=34> */
[----:B------:R-:W-:Y:S02]  /*4dd0*/  UIADD3 UR30, UR7, 0x306, URZ ;  /* 0x00000306071e7890 */ /* 0x000fe4000fffe03f */
[----:B------:R-:W-:Y:S02]  /*4de0*/  UIADD3 UR34, UR7, 0x386, URZ ;  /* 0x0000038607227890 */ /* 0x000fe4000fffe03f */
[----:B------:R-:W-:Y:S01]  /*4df0*/  UIADD3 UR38, UR7, 0x406, URZ ;  /* 0x0000040607267890 */ /* 0x000fe2000fffe03f */
        /* <DEDUP_REMOVED lines=10> */
[----:B------:R-:W-:Y:S01]  /*4ea0*/  UMOV UR20, UR8 ;  /* 0x0000000800147c82 */ /* 0x000fe20008000000 */
        /* <DEDUP_REMOVED lines=28> */
[----:B------:R-:W-:Y:S01]  /*5070*/  UMOV UR48, UR8 ;  /* 0x0000000800307c82 */ /* 0x000fe20008000000 */
[----:B------:R-:W-:Y:S01]  /*5080*/  UMOV UR49, UR9 ;  /* 0x0000000900317c82 */ /* 0x000fe20008000000 */
[----:B------:R-:W-:Y:S01]  /*5090*/  UMOV UR52, UR8 ;  /* 0x0000000800347c82 */ /* 0x000fe20008000000 */
[----:B------:R-:W-:Y:S01]  /*50a0*/  QGMMA.64x16x32.F32.E4M3.E4M3 R64, gdesc[UR40], R64 ;  /* 0x00200000284079f3 */ /* 0x000fe20008700840 */
[----:B------:R-:W-:Y:S01]  /*50b0*/  UMOV UR53, UR9 ;  /* 0x0000000900357c82 */ /* 0x000fe20008000000 */
[----:B------:R-:W-:Y:S01]  /*50c0*/  UMOV UR11, 0x40000040 ;  /* 0x40000040000b7882 */ /* 0x000fe20000000000 */
[----:B------:R-:W-:Y:S01]  /*50d0*/  ULDC UR15, c[0x0][0x50c] ;  /* 0x00014300000f7ab9 */ /* 0x000fe20000000800 */
[----:B------:R-:W-:Y:S01]  /*50e0*/  QGMMA.64x16x32.F32.E4M3.E4M3 R56, gdesc[UR44], R56 ;  /* 0x002000002c3879f3 */ /* 0x000fe20008700838 */
[----:B------:R-:W-:-:S03]  /*50f0*/  UISETP.NE.AND UP0, UPT, UR59, UR15, UPT ;  /* 0x0000000f3b00728c */ /* 0x000fc6000bf05270 */
[----:B------:R-:W-:Y:S04]  /*5100*/  QGMMA.64x16x32.F32.E4M3.E4M3 R48, gdesc[UR48], R48 ;  /* 0x00200000303079f3 */ /* 0x000fe80008700830 */
[----:B------:R-:W-:Y:S04]  /*5110*/  QGMMA.64x16x32.F32.E4M3.E4M3 R40, gdesc[UR52], R40 ;  /* 0x00200000342879f3 */ /* 0x000fe80008700828 */
[----:B------:R-:W-:Y:S01]  /*5120*/  QGMMA.64x16x32.F32.E4M3.E4M3 R32, gdesc[UR8], R32 ;  /* 0x00200000082079f3 */ /* 0x000fe20008700820 */
[----:B------:R-:W-:Y:S01]  /*5130*/  UMOV UR10, UR7 ;  /* 0x00000007000a7c82 */ /* 0x000fe20008000000 */
[----:B------:R-:W-:Y:S01]  /*5140*/  UMOV UR11, 0x40000040 ;  /* 0x40000040000b7882 */ /* 0x000fe20000000000 */
[----:B------:R-:W-:Y:S01]  /*5150*/  USEL UR7, URZ, 0x1, UP0 ;  /* 0x000000013f077887 */ /* 0x000fe20008000000 */
[----:B------:R-:W-:Y:S05]  /*5160*/  QGMMA.64x16x32.F32.E4M3.E4M3 R24, gdesc[UR8], R24, gsb0 ;  /* 0x00200000081879f3 */ /* 0x000fea0008000818 */
[----:B------:R-:W-:Y:S01]  /*5170*/  ISETP.NE.AND P0, PT, RZ, UR7, PT ;  /* 0x00000007ff007c0c */ /* 0x000fe2000bf05270 */
[----:B------:R-:W-:-:S12]  /*5180*/  WARPGROUP.DEPBAR.LE gsb0, 0x1 ;  /* 0x00008000000079c5 */ /* 0x000fd80000010100 */
[----:B----4-:R-:W-:Y:S05]  /*5190*/  @!P0 BRA `(.L_x_24) ;  /* 0x0000000800a88947 */ /* 0x010fea0003800000 */
[----:B------:R-:W-:Y:S02]  /*51a0*/  WARPGROUP.DEPBAR.LE gsb0, 0x0 ;  /* 0x00008000000079c5 */ /* 0x000fe40000010000 */
[----:B------:R-:W-:-:S01]  /*51b0*/  FADD R227, R137, R227 ;  /* 0x000000e389e37221 */ /* 0x000fc20000000000 */
[----:B------:R-:W-:-:S04]  /*51c0*/  FADD R228, R136, R228 ;  /* 0x000000e488e47221 */ /* 0x000fc80000000000 */
[----:B------:R4:W-:Y:S04]  /*51d0*/  STL [R1+0x60], R227 ;  /* 0x000060e301007387 */ /* 0x0009e80000100800 */
[----:B----4-:R-:W4:Y:S04]  /*51e0*/  LDL.LU R227, [R1+0x2c] ;  /* 0x00002c0001e37983 */ /* 0x010f280000300800 */
[----:B----4-:R4:W-:Y:S04]  /*51f0*/  STL [R1+0x64], R227 ;  /* 0x000064e301007387 */ /* 0x0109e80000100800 */
        /* <DEDUP_REMOVED lines=20> */
[----:B----4-:R-:W4:Y:S01]  /*5340*/  LDL.LU R227, [R1] ;  /* 0x0000000001e37983 */ /* 0x010f220000300800 */
[----:B------:R-:W-:-:S01]  /*5350*/  FADD R226, R138, R226 ;  /* 0x000000e28ae27221 */ /* 0x000fc20000000000 */
[----:B------:R-:W-:Y:S01]  /*5360*/  FADD R225, R139, R225 ;  /* 0x000000e18be17221 */ /* 0x000fe20000000000 */
        /* <DEDUP_REMOVED lines=103> */
[----:B-----5:R-:W-:Y:S01]  /*59e0*/  FADD R0, R35, R0 ;  /* 0x0000000023007221 */ /* 0x020fe20000000000 */
[----:B----4-:R-:W-:-:S05]  /*59f0*/  FADD R227, R36, R227 ;  /* 0x000000e324e37221 */ /* 0x010fca0000000000 */
[----:B------:R4:W-:Y:S04]  /*5a00*/  STL [R1], R227 ;  /* 0x000000e301007387 */ /* 0x0009e80000100800 */
[----:B----4-:R-:W4:Y:S02]  /*5a10*/  LDL.LU R227, [R1+0x8c] ;  /* 0x00008c0001e37983 */ /* 0x010f240000300800 */
[----:B----4-:R-:W-:-:S05]  /*5a20*/  FADD R227, R37, R227 ;  /* 0x000000e325e37221 */ /* 0x010fca0000000000 */
[----:B------:R4:W-:Y:S04]  /*5a30*/  STL [R1+0x4], R227 ;  /* 0x000004e301007387 */ /* 0x0009e80000100800 */
        /* <DEDUP_REMOVED lines=30> */
[----:B----4-:R4:W5:Y:S01]  /*5c20*/  LDL.LU R227, [R1+0x60] ;  /* 0x0000600001e37983 */ /* 0x0109620000300800 */
[----:B------:R-:W-:-:S05]  /*5c30*/  UMOV UR59, URZ ;  /* 0x0000003f003b7c82 */ /* 0x000fca0008000000 */
.L_x_24:
[----:B------:R-:W-:Y:S05]  /*5c40*/  @!P1 BRA `(.L_x_25) ;  /* 0x0000000000049947 */ /* 0x000fea0003800000 */
[----:B------:R-:W-:Y:S01]  /*5c50*/  BPT.TRAP 0x1 ;  /* 0x000000040000795c */ /* 0x000fe20000300000 */
.L_x_25:
[----:B-----5:R0:W-:Y:S04]  /*5c60*/  STL [R1+0x60], R0 ;  /* 0x0000600001007387 */ /* 0x0201e80000100800 */
[----:B0-----:R-:W2:Y:S01]  /*5c70*/  LDL R0, [R1+0x3c] ;  /* 0x00003c0001007983 */ /* 0x001ea20000100800 */
[----:B------:R-:W-:-:S04]  /*5c80*/  ULEA UR8, UR61, UR58, 0x3 ;  /* 0x0000003a3d087291 */ /* 0x000fc8000f8e183f */
[----:B------:R-:W-:-:S04]  /*5c90*/  UIADD3 UR8, UR8, 0x20, URZ ;  /* 0x0000002008087890 */ /* 0x000fc8000fffe03f */
[----:B------:R-:W-:-:S09]  /*5ca0*/  UPRMT UR8, URZ, 0x654, UR8 ;  /* 0x000006543f087896 */ /* 0x000fd20008000008 */
[----:B------:R-:W-:Y:S01]  /*5cb0*/  SYNCS.ARRIVE.TRANS64.RED.A1T0 RZ, [UR8], RZ ;  /* 0x000000ffffff79a7 */ /* 0x000fe20008100408 */
[----:B--2---:R-:W-:Y:S02]  /*5cc0*/  R2UR UR9, R0 ;  /* 0x00000000000972ca */ /* 0x004fe400000e0000 */
[----:B------:R0:W5:Y:S11]  /*5cd0*/  LDL.LU R0, [R1+0x60] ;  /* 0x0000600001007983 */ /* 0x0001760000300800 */
[----:B------:R-:W-:-:S06]  /*5ce0*/  UISETP.GT.U32.AND UP0, UPT, UR9, 0x1, UPT ;  /* 0x000000010900788c */ /* 0x000fcc000bf04070 */
[----:B------:R-:W-:-:S13]  /*5cf0*/  PLOP3.LUT P0, PT, PT, PT, UP0, 0x80, 0x0 ;  /* 0x000000000000781c */ /* 0x000fda0003f0f008 */
[----:B0-----:R-:W-:Y:S05]  /*5d00*/  @P0 BRA `(.L_x_26) ;  /* 0x0000000000040947 */ /* 0x001fea0003800000 */
[----:B------:R-:W-:Y:S01]  /*5d10*/  BPT.TRAP 0x1 ;  /* 0x000000040000795c */ /* 0x000fe20000300000 */
.L_x_26:
[----:B-----5:R0:W-:Y:S04]  /*5d20*/  STL [R1+0x60], R0 ;  /* 0x0000600001007387 */ /* 0x0201e80000100800 */
[----:B0-----:R-:W2:Y:S01]  /*5d30*/  LDL.LU R0, [R1+0x30] ;  /* 0x0000300001007983 */ /* 0x001ea20000300800 */
[----:B------:R-:W-:Y:S02]  /*5d40*/  UIADD3 UR6, UR6, 0x1, URZ ;  /* 0x0000000106067890 */ /* 0x000fe4000fffe03f */
[----:B------:R-:W-:Y:S02]  /*5d50*/  UIADD3 UR61, UR61, 0x1, URZ ;  /* 0x000000013d3d7890 */ /* 0x000fe4000fffe03f */
[----:B------:R-:W-:Y:S02]  /*5d60*/  UISETP.NE.AND UP0, UPT, UR6, 0x4, UPT ;  /* 0x000000040600788c */ /* 0x000fe4000bf05270 */
[----:B------:R-:W-:-:S02]  /*5d70*/  UISETP.NE.AND UP1, UPT, UR61, 0x4, UPT ;  /* 0x000000043d00788c */ /* 0x000fc4000bf25270 */
[----:B------:R-:W-:Y:S02]  /*5d80*/  USEL UR6, UR6, URZ, UP0 ;  /* 0x0000003f06067287 */ /* 0x000fe40008000000 */
[----:B------:R-:W-:Y:S01]  /*5d90*/  USEL UR61, UR61, URZ, UP1 ;  /* 0x0000003f3d3d7287 */ /* 0x000fe20008800000 */
[----:B--2---:R-:W-:-:S13]  /*5da0*/  R2UR UR8, R0 ;  /* 0x00000000000872ca */ /* 0x004fda00000e0000 */
[----:B------:R-:W-:Y:S02]  /*5db0*/  UIADD3 UR9, UR8, -0x1, URZ ;  /* 0xffffffff08097890 */ /* 0x000fe4000fffe03f */
[----:B------:R-:W-:Y:S02]  /*5dc0*/  UISETP.GT.AND UP2, UPT, UR8, 0x1, UPT ;  /* 0x000000010800788c */ /* 0x000fe4000bf44270 */
[----:B------:R-:W-:Y:S02]  /*5dd0*/  USEL UR8, URZ, 0x1, UP0 ;  /* 0x000000013f087887 */ /* 0x000fe40008000000 */
[----:B------:R-:W-:Y:S02]  /*5de0*/  IMAD.U32 R0, RZ, RZ, UR9 ;  /* 0x00000009ff007e24 */ /* 0x000fe4000f8e00ff */
[----:B------:R-:W-:Y:S01]  /*5df0*/  PLOP3.LUT P0, PT, PT, PT, UP2, 0x80, 0x0 ;  /* 0x000000000000781c */ /* 0x000fe20003f0f028 */
[----:B------:R-:W-:Y:S02]  /*5e00*/  ULOP3.LUT UR60, UR60, UR8, URZ, 0x3c, !UPT ;  /* 0x000000083c3c7292 */ /* 0x000fe4000f8e3c3f */
[----:B------:R0:W-:Y:S01]  /*5e10*/  STL [R1+0x30], R0 ;  /* 0x0000300001007387 */ /* 0x0001e20000100800 */
[----:B------:R-:W-:-:S03]  /*5e20*/  UMOV UR8, 0x1 ;  /* 0x0000000100087882 */ /* 0x000fc60000000000 */
[----:B0-----:R2:W5:Y:S06]  /*5e30*/  LDL.LU R0, [R1+0x60] ;  /* 0x0000600001007983 */ /* 0x00156c0000300800 */
[----:B------:R-:W-:Y:S05]  /*5e40*/  @P0 BRA `(.L_x_27) ;  /* 0xffffffdc00980947 */ /* 0x000fea000383ffff */
.L_x_19:
[----:B------:R-:W-:-:S04]  /*5e50*/  UISETP.NE.AND UP0, UPT, UR59, URZ, UPT ;  /* 0x0000003f3b00728c */ /* 0x000fc8000bf05270 */
[----:B------:R-:W-:-:S06]  /*5e60*/  USEL UR6, URZ, 0x1, !UP0 ;  /* 0x000000013f067887 */ /* 0x000fcc000c000000 */
[----:B------:R-:W-:-:S13]  /*5e70*/  ISETP.NE.AND P0, PT, RZ, UR6, PT ;  /* 0x00000006ff007c0c */ /* 0x000fda000bf05270 */
[----:B------:R-:W-:Y:S05]  /*5e80*/  @!P0 BRA `(.L_x_28) ;  /* 0x0000000800a48947 */ /* 0x000fea0003800000 */
[----:B------:R-:W-:Y:S02]  /*5e90*/  WARPGROUP.DEPBAR.LE gsb0, 0x0 ;  /* 0x00008000000079c5 */ /* 0x000fe40000010000 */
[----:B------:R-:W-:Y:S01]  /*5ea0*/  FADD R227, R137, R227 ;  /* 0x000000e389e37221 */ /* 0x000fe20000000000 */
[----:B------:R-:W-:-:S04]  /*5eb0*/  FADD R228, R136, R228 ;  /* 0x000000e488e47221 */ /* 0x000fc80000000000 */
[----:B------:R0:W-:Y:S04]  /*5ec0*/  STL [R1+0x60], R227 ;  /* 0x000060e301007387 */ /* 0x0001e80000100800 */
[----:B0-----:R-:W2:Y:S04]  /*5ed0*/  LDL.LU R227, [R1+0x2c] ;  /* 0x00002c0001e37983 */ /* 0x001ea80000300800 */
[----:B--2---:R0:W-:Y:S04]  /*5ee0*/  STL [R1+0x64], R227 ;  /* 0x000064e301007387 */ /* 0x0041e80000100800 */
        /* <DEDUP_REMOVED lines=20> */
[----:B0-----:R-:W2:Y:S01]  /*6030*/  LDL.LU R227, [R1] ;  /* 0x0000000001e37983 */ /* 0x001ea20000300800 */
[----:B------:R-:W-:Y:S01]  /*6040*/  FADD R226, R138, R226 ;  /* 0x000000e28ae27221 */ /* 0x000fe20000000000 */
        /* <DEDUP_REMOVED lines=104> */
[----:B-----5:R-:W-:Y:S01]  /*66d0*/  FADD R0, R35, R0 ;  /* 0x0000000023007221 */ /* 0x020fe20000000000 */
[----:B--2---:R-:W-:-:S05]  /*66e0*/  FADD R227, R36, R227 ;  /* 0x000000e324e37221 */ /* 0x004fca0000000000 */
[----:B------:R0:W-:Y:S04]  /*66f0*/  STL [R1], R227 ;  /* 0x000000e301007387 */ /* 0x0001e80000100800 */
[----:B0-----:R-:W2:Y:S02]  /*6700*/  LDL.LU R227, [R1+0x8c] ;  /* 0x00008c0001e37983 */ /* 0x001ea40000300800 */
[----:B--2---:R-:W-:-:S05]  /*6710*/  FADD R227, R37, R227 ;  /* 0x000000e325e37221 */ /* 0x004fca0000000000 */
[----:B------:R0:W-:Y:S04]  /*6720*/  STL [R1+0x4], R227 ;  /* 0x000004e301007387 */ /* 0x0001e80000100800 */
        /* <DEDUP_REMOVED lines=30> */
[----:B0-----:R0:W5:Y:S02]  /*6910*/  LDL.LU R227, [R1+0x60] ;  /* 0x0000600001e37983 */ /* 0x0011640000300800 */
.L_x_28:
[----:B------:R-:W-:Y:S02]  /*6920*/  WARPGROUP.DEPBAR.LE gsb0, 0x0 ;  /* 0x00008000000079c5 */ /* 0x000fe40000010000 */
[----:B------:R-:W1:Y:S02]  /*6930*/  LDC R24, c[0x0][0x28c] ;  /* 0x0000a300ff187b82 */ /* 0x000e640000000800 */
[----:B-1----:R-:W-:-:S13]  /*6940*/  ISETP.GE.AND P0, PT, R24, 0x1, PT ;  /* 0x000000011800780c */ /* 0x002fda0003f06270 */
[----:B------:R-:W-:Y:S05]  /*6950*/  @!P0 BRA `(.L_x_29) ;  /* 0x0000000000808947 */ /* 0x000fea0003800000 */
[----:B-----5:R1:W-:Y:S04]  /*6960*/  STL [R1+0x60], R0 ;  /* 0x0000600001007387 */ /* 0x0203e80000100800 */
[----:B-1----:R-:W2:Y:S02]  /*6970*/  LDL R0, [R1+0x38] ;  /* 0x0000380001007983 */ /* 0x002ea40000100800 */
[----:B--2---:R-:W-:Y:S02]  /*6980*/  R2UR UR6, R0 ;  /* 0x00000000000672ca */ /* 0x004fe400000e0000 */
[----:B------:R1:W5:Y:S11]  /*6990*/  LDL.LU R0, [R1+0x60] ;  /* 0x0000600001007983 */ /* 0x0003760000300800 */
[----:B------:R-:W-:-:S06]  /*69a0*/  UISETP.NE.AND UP0, UPT, UR6, 0x3, UPT ;  /* 0x000000030600788c */ /* 0x000fcc000bf05270 */
[----:B------:R-:W-:-:S13]  /*69b0*/  PLOP3.LUT P0, PT, PT, PT, UP0, 0x80, 0x0 ;  /* 0x000000000000781c */ /* 0x000fda0003f0f008 */
[----:B-1----:R-:W-:Y:S05]  /*69c0*/  @!P0 BRA `(.L_x_30) ;  /* 0x0000000000048947 */ /* 0x002fea0003800000 */
[----:B------:R-:W-:Y:S01]  /*69d0*/  BPT.TRAP 0x1 ;  /* 0x000000040000795c */ /* 0x000fe20000300000 */
.L_x_30:
[----:B------:R1:W-:Y:S04]  /*69e0*/  STL [R1+0x68], R3 ;  /* 0x0000680301007387 */ /* 0x0003e80000100800 */
[----:B-1----:R-:W2:Y:S04]  /*69f0*/  LDL R3, [R1+0x54] ;  /* 0x0000540001037983 */ /* 0x002ea80000100800 */
[----:B------:R1:W-:Y:S04]  /*6a00*/  STL [R1+0x64], R2 ;  /* 0x0000640201007387 */ /* 0x0003e80000100800 */
[----:B-1----:R-:W3:Y:S04]  /*6a10*/  LDL R2, [R1+0x40] ;  /* 0x0000400001027983 */ /* 0x002ee80000100800 */
[----:B-----5:R1:W-:Y:S04]  /*6a20*/  STL [R1+0x60], R0 ;  /* 0x0000600001007387 */ /* 0x0203e80000100800 */
[----:B-1----:R-:W4:Y:S01]  /*6a30*/  LDL R0, [R1+0x3c] ;  /* 0x00003c0001007983 */ /* 0x002f220000100800 */
[----:B--2---:R-:W-:-:S03]  /*6a40*/  R2UR UR9, R3 ;  /* 0x00000000030972ca */ /* 0x004fc600000e0000 */
[----:B------:R1:W5:Y:S01]  /*6a50*/  LDL.LU R3, [R1+0x68] ;  /* 0x0000680001037983 */ /* 0x0003620000300800 */
[----:B---3--:R-:W-:-:S03]  /*6a60*/  R2UR UR8, R2 ;  /* 0x00000000020872ca */ /* 0x008fc600000e0000 */
[----:B------:R1:W5:Y:S01]  /*6a70*/  LDL.LU R2, [R1+0x64] ;  /* 0x0000640001027983 */ /* 0x0003620000300800 */
[----:B----4-:R-:W-:-:S03]  /*6a80*/  R2UR UR7, R0 ;  /* 0x00000000000772ca */ /* 0x010fc600000e0000 */
[----:B------:R1:W5:Y:S02]  /*6a90*/  LDL.LU R0, [R1+0x60] ;  /* 0x0000600001007983 */ /* 0x0003640000300800 */
[----:B------:R-:W-:-:S04]  /*6aa0*/  UISETP.LT.AND UP0, UPT, UR9, 0x1, UPT ;  /* 0x000000010900788c */ /* 0x000fc8000bf01270 */
[----:B------:R-:W-:-:S04]  /*6ab0*/  USEL UR6, UR9, 0x1, UP0 ;  /* 0x0000000109067887 */ /* 0x000fc80008000000 */
[----:B------:R-:W-:Y:S02]  /*6ac0*/  UIADD3 UR6, UR8, UR9, -UR6 ;  /* 0x0000000908067290 */ /* 0x000fe4000fffe806 */
[----:B------:R-:W-:Y:S02]  /*6ad0*/  UISETP.GT.U32.AND UP0, UPT, UR7, 0x1, UPT ;  /* 0x000000010700788c */ /* 0x000fe4000bf04070 */
[----:B------:R-:W-:-:S04]  /*6ae0*/  USHF.L.U32 UR6, UR6, 0x3, URZ ;  /* 0x0000000306067899 */ /* 0x000fc8000800063f */
[----:B------:R-:W-:Y:S01]  /*6af0*/  ULOP3.LUT UR6, UR6, 0x18, URZ, 0xc0, !UPT ;  /* 0x0000001806067892 */ /* 0x000fe2000f8ec03f */
[----:B------:R-:W-:-:S03]  /*6b00*/  PLOP3.LUT P0, PT, PT, PT, UP0, 0x80, 0x0 ;  /* 0x000000000000781c */ /* 0x000fc60003f0f008 */
[----:B------:R-:W-:-:S04]  /*6b10*/  UIADD3 UR6, UR58, 0x20, UR6 ;  /* 0x000000203a067890 */ /* 0x000fc8000fffe006 */
[----:B------:R-:W-:-:S09]  /*6b20*/  UPRMT UR6, URZ, 0x654, UR6 ;  /* 0x000006543f067896 */ /* 0x000fd20008000006 */
[----:B------:R-:W-:Y:S01]  /*6b30*/  SYNCS.ARRIVE.TRANS64.RED.A1T0 RZ, [UR6], RZ ;  /* 0x000000ffffff79a7 */ /* 0x000fe20008100406 */
[----:B-1----:R-:W-:Y:S05]  /*6b40*/  @P0 BRA `(.L_x_29) ;  /* 0x0000000000040947 */ /* 0x002fea0003800000 */
[----:B------:R-:W-:Y:S01]  /*6b50*/  BPT.TRAP 0x1 ;  /* 0x000000040000795c */ /* 0x000fe20000300000 */
.L_x_29:
[----:B-----5:R1:W-:Y:S01]  /*6b60*/  STL [R1+0x68], R3 ;  /* 0x0000680301007387 */ /* 0x0203e20000100800 */
[----:B------:R-:W0:Y:S01]  /*6b70*/  LDC R28, c[0x0][0x288] ;  /* 0x0000a200ff1c7b82 */ /* 0x000e220000000800 */
[----:B------:R-:W-:Y:S02]  /*6b80*/  ULDC UR6, c[0x0][0x284] ;  /* 0x0000a10000067ab9 */ /* 0x000fe40000000800 */
[----:B-1----:R-:W2:Y:S04]  /*6b90*/  LDL.LU R3, [R1+0x58] ;  /* 0x0000580001037983 */ /* 0x002ea80000300800 */
[----:B------:R1:W-:Y:S04]  /*6ba0*/  STL [R1+0x64], R2 ;  /* 0x0000640201007387 */ /* 0x0003e80000100800 */
[----:B-1----:R-:W3:Y:S04]  /*6bb0*/  LDL.LU R2, [R1+0x5c] ;  /* 0x00005c0001027983 */ /* 0x002ee80000300800 */
[----:B------:R1:W-:Y:S02]  /*6bc0*/  STL [R1+0x60], R0 ;  /* 0x0000600001007387 */ /* 0x0003e40000100800 */
[----:B-1----:R-:W1:Y:S02]  /*6bd0*/  S2R R0, SR_TID.X ;  /* 0x0000000000007919 */ /* 0x002e640000002100 */
[----:B-1----:R-:W-:-:S02]  /*6be0*/  SHF.R.U32.HI R24, RZ, 0x2, R0 ;  /* 0x00000002ff187819 */ /* 0x002fc40000011600 */
[----:B------:R-:W-:Y:S02]  /*6bf0*/  SHF.R.U32.HI R27, RZ, 0x7, R0 ;  /* 0x00000007ff1b7819 */ /* 0x000fe40000011600 */
[----:B------:R-:W-:Y:S02]  /*6c00*/  LOP3.LUT R26, R0, 0x60, RZ, 0xc0, !PT ;  /* 0x00000060001a7812 */ /* 0x000fe400078ec0ff */
[----:B------:R-:W-:Y:S02]  /*6c10*/  LOP3.LUT R25, R24, 0x7, RZ, 0xc0, !PT ;  /* 0x0000000718197812 */ /* 0x000fe400078ec0ff */
[----:B------:R-:W-:Y:S02]  /*6c20*/  LOP3.LUT R24, R27, 0x1, RZ, 0xc0, !PT ;  /* 0x000000011b187812 */ /* 0x000fe400078ec0ff */
[----:B------:R-:W-:Y:S02]  /*6c30*/  SHF.R.U32.HI R26, RZ, 0x1, R26 ;  /* 0x00000001ff1a7819 */ /* 0x000fe4000001161a */
[----:B------:R-:W-:Y:S01]  /*6c40*/  LOP3.LUT R27, R0, 0x3, RZ, 0xc0, !PT ;  /* 0x00000003001b7812 */ /* 0x000fe200078ec0ff */
[----:B------:R-:W-:Y:S01]  /*6c50*/  IMAD.SHL.U32 R30, R24, 0x40, RZ ;  /* 0x00000040181e7824 */ /* 0x000fe200078e00ff */
[----:B------:R-:W-:-:S03]  /*6c60*/  IADD3 R31, RZ, -R26, -R25 ;  /* 0x8000001aff1f7210 */ /* 0x000fc60007ffe819 */
[----:B0-----:R-:W-:Y:S01]  /*6c70*/  IMAD R36, R27, -0x2, R28 ;  /* 0xfffffffe1b247824 */ /* 0x001fe200078e021c */
[----:B------:R-:W-:Y:S01]  /*6c80*/  LOP3.LUT R25, R30, 0x40, R25, 0xe2, !PT ;  /* 0x000000401e197812 */ /* 0x000fe200078ee219 */
[----:B------:R-:W-:Y:S02]  /*6c90*/  IMAD R35, R24, -0x40, R31 ;  /* 0xffffffc018237824 */ /* 0x000fe400078e021f */
[----:B--2---:R-:W-:Y:S02]  /*6ca0*/  IMAD R29, R3, 0xf0, RZ ;  /* 0x000000f0031d7824 */ /* 0x004fe400078e02ff */
[----:B------:R0:W5:Y:S03]  /*6cb0*/  LDL.LU R3, [R1+0x68] ;  /* 0x0000680001037983 */ /* 0x0001660000300800 */
[----:B------:R-:W-:Y:S01]  /*6cc0*/  ISETP.GE.AND P0, PT, R29, R28, PT ;  /* 0x0000001c1d00720c */ /* 0x000fe20003f06270 */
[----:B------:R-:W-:-:S02]  /*6cd0*/  IMAD.SHL.U32 R28, R0, 0x2, RZ ;  /* 0x00000002001c7824 */ /* 0x000fc400078e00ff */
[C---:B---3--:R-:W-:Y:S02]  /*6ce0*/  IMAD.SHL.U32 R24, R2.reuse, 0x80, RZ ;  /* 0x0000008002187824 */ /* 0x048fe400078e00ff */
[----:B------:R-:W-:Y:S02]  /*6cf0*/  IMAD.WIDE R30, R2, 0x80, RZ ;  /* 0x00000080021e7825 */ /* 0x000fe400078e02ff */
[----:B------:R0:W5:Y:S04]  /*6d00*/  LDL.LU R2, [R1+0x64] ;  /* 0x0000640001027983 */ /* 0x0001680000300800 */
[----:B------:R0:W5:Y:S01]  /*6d10*/  LDL.LU R0, [R1+0x60] ;  /* 0x0000600001007983 */ /* 0x0001620000300800 */
[----:B------:R-:W-:Y:S01]  /*6d20*/  ISETP.GE.OR P0, PT, R24, UR6, P0 ;  /* 0x0000000618007c0c */ /* 0x000fe20008706670 */
[----:B------:R-:W-:Y:S01]  /*6d30*/  IMAD.IADD R36, R36, 0x1, -R29 ;  /* 0x0000000124247824 */ /* 0x000fe200078e0a1d */
[----:B------:R-:W-:Y:S01]  /*6d40*/  IADD3 R35, -R24, UR6, R35 ;  /* 0x0000000618237c10 */ /* 0x000fe2000fffe123 */
[----:B------:R-:W-:Y:S01]  /*6d50*/  IMAD.MOV.U32 R34, RZ, RZ, -0x1 ;  /* 0xffffffffff227424 */ /* 0x000fe200078e00ff */
[----:B------:R-:W-:-:S02]  /*6d60*/  LOP3.LUT R39, R30, R25, R26, 0xfe, !PT ;  /* 0x000000191e277212 */ /* 0x000fc400078efe1a */
[----:B------:R-:W-:-:S07]  /*6d70*/  LOP3.LUT R28, R29, 0x6, R28, 0xf8, !PT ;  /* 0x000000061d1c7812 */ /* 0x000fce00078ef81c */
[----:B0-----:R-:W-:Y:S05]  /*6d80*/  @P0 BRA `(.L_x_31) ;  /* 0x0000008800fc0947 */ /* 0x001fea0003800000 */
[----:B-----5:R0:W-:Y:S01]  /*6d90*/  STL [R1+0x60], R0 ;  /* 0x0000600001007387 */ /* 0x0201e20000100800 */
[----:B------:R-:W1:Y:S01]  /*6da0*/  LDC.64 R26, c[0x0][0x5c8] ;  /* 0x00017200ff1a7b82 */ /* 0x000e620000000a00 */
[----:B------:R-:W-:Y:S02]  /*6db0*/  ULDC.64 UR8, c[0x0][0x5d0] ;  /* 0x0001740000087ab9 */ /* 0x000fe40000000a00 */
[----:B0-----:R-:W2:Y:S01]  /*6dc0*/  LDL R0, [R1+0x50] ;  /* 0x0000500001007983 */ /* 0x001ea20000100800 */
[----:B------:R-:W-:Y:S01]  /*6dd0*/  SHF.R.S32.HI R29, RZ, 0x1f, R28 ;  /* 0x0000001fff1d7819 */ /* 0x000fe2000001141c */
[----:B------:R-:W-:Y:S02]  /*6de0*/  IMAD.U32 R25, RZ, RZ, UR8 ;  /* 0x00000008ff197e24 */ /* 0x000fe4000f8e00ff */
[----:B-1----:R-:W-:-:S04]  /*6df0*/  IMAD R32, R31, R26, RZ ;  /* 0x0000001a1f207224 */ /* 0x002fc800078e02ff */
[----:B------:R-:W-:Y:S01]  /*6e00*/  IMAD R33, R39, R27, R32 ;  /* 0x0000001b27217224 */ /* 0x000fe200078e0220 */
[----:B--2---:R-:W-:Y:S02]  /*6e10*/  R2UR UR10, R0 ;  /* 0x00000000000a72ca */ /* 0x004fe400000e0000 */
[----:B------:R0:W5:Y:S01]  /*6e20*/  LDL.LU R0, [R1+0x60] ;  /* 0x0000600001007983 */ /* 0x0001620000300800 */
[----:B------:R-:W-:Y:S10]  /*6e30*/  BSSY B0, `(.L_x_31) ;  /* 0x00008b4000007945 */ /* 0x000ff40003800000 */
[----:B------:R-:W-:-:S02]  /*6e40*/  USHF.R.S32.HI UR7, URZ, 0x1f, UR10 ;  /* 0x0000001f3f077899 */ /* 0x000fc4000801140a */
[----:B------:R-:W-:Y:S02]  /*6e50*/  IMAD.WIDE.U32 R24, R25, UR10, R28 ;  /* 0x0000000a19187c25 */ /* 0x000fe4000f8e001c */
[----:B------:R-:W-:-:S04]  /*6e60*/  UIMAD UR6, UR7, UR8, URZ ;  /* 0x00000008070672a4 */ /* 0x000fc8000f8e023f */
[----:B------:R-:W-:-:S03]  /*6e70*/  UIMAD UR6, UR10, UR9, UR6 ;  /* 0x000000090a0672a4 */ /* 0x000fc6000f8e0206 */
[----:B------:R-:W-:-:S03]  /*6e80*/  ULDC.64 UR8, c[0x0][0x5c0] ;  /* 0x0001700000087ab9 */ /* 0x000fc60000000a00 */
[----:B------:R-:W-:Y:S02]  /*6e90*/  VIADD R25, R25, UR6 ;  /* 0x0000000619197c36 */ /* 0x000fe40008000000 */
[----:B------:R-:W-:-:S04]  /*6ea0*/  IMAD.WIDE.U32 R24, R39, R26, R24 ;  /* 0x0000001a27187225 */ /* 0x000fc800078e0018 */
[----:B------:R-:W-:Y:S01]  /*6eb0*/  IMAD.IADD R32, R25, 0x1, R33 ;  /* 0x0000000119207824 */ /* 0x000fe200078e0221 */
[----:B------:R-:W-:Y:S02]  /*6ec0*/  LEA R25, P0, R26, R24, 0x3 ;  /* 0x000000181a197211 */ /* 0x000fe400078018ff */
[----:B------:R-:W-:Y:S02]  /*6ed0*/  IADD3 R24, P1, R24, UR8, RZ ;  /* 0x0000000818187c10 */ /* 0x000fe4000ff3e0ff */
[----:B------:R-:W-:Y:S02]  /*6ee0*/  LEA.HI.X R27, R26, R32, R27, 0x3, P0 ;  /* 0x000000201a1b7211 */ /* 0x000fe400000f1c1b */
[----:B------:R-:W-:Y:S02]  /*6ef0*/  FSETP.NEU.AND P0, PT, RZ, UR5, PT ;  /* 0x00000005ff007c0b */ /* 0x000fe4000bf0d000 */
[----:B------:R-:W-:Y:S02]  /*6f00*/  IADD3 R26, P2, R25, UR8, RZ ;  /* 0x00000008191a7c10 */ /* 0x000fe4000ff5e0ff */
[----:B------:R-:W-:-:S02]  /*6f10*/  IADD3.X R25, R32, UR9, RZ, P1, !PT ;  /* 0x0000000920197c10 */ /* 0x000fc40008ffe4ff */
[----:B------:R-:W-:-:S07]  /*6f20*/  IADD3.X R27, R27, UR9, RZ, P2, !PT ;  /* 0x000000091b1b7c10 */ /* 0x000fce00097fe4ff */
[----:B0-----:R-:W-:Y:S05]  /*6f30*/  @!P0 BRA `(.L_x_32) ;  /* 0x0000006400ec8947 */ /* 0x001fea0003800000 */
[----:B-----5:R0:W-:Y:S01]  /*6f40*/  STL [R1+0x60], R0 ;  /* 0x0000600001007387 */ /* 0x0201e20000100800 */
[----:B------:R-:W-:-:S03]  /*6f50*/  ULDC.64 UR8, c[0x0][0x5b8] ;  /* 0x00016e0000087ab9 */ /* 0x000fc60000000a00 */
[----:B0-----:R-:W2:Y:S01]  /*6f60*/  LDL.LU R0, [R1+0x50] ;  /* 0x0000500001007983 */ /* 0x001ea20000300800 */
[----:B------:R-:W-:Y:S02]  /*6f70*/  UIMAD UR6, UR7, UR8, URZ ;  /* 0x00000008070672a4 */ /* 0x000fe4000f8e023f */
[----:B------:R-:W-:Y:S01]  /*6f80*/  IMAD.U32 R33, RZ, RZ, UR8 ;  /* 0x00000008ff217e24 */ /* 0x000fe2000f8e00ff */
[----:B------:R-:W-:-:S04]  /*6f90*/  ISETP.GE.AND P0, PT, R36, 0x1, PT ;  /* 0x000000012400780c */ /* 0x000fc80003f06270 */
[----:B------:R-:W-:Y:S02]  /*6fa0*/  ISETP.LT.OR P4, PT, R35, 0x1, !P0 ;  /* 0x000000012300780c */ /* 0x000fe40004781670 */
[----:B--2---:R-:W-:Y:S02]  /*6fb0*/  R2UR UR10, R0 ;  /* 0x00000000000a72ca */ /* 0x004fe400000e0000 */
[----:B------:R0:W5:Y:S01]  /*6fc0*/  LDL.LU R0, [R1+0x60] ;  /* 0x0000600001007983 */ /* 0x0001620000300800 */
[----:B------:R-:W-:Y:S10]  /*6fd0*/  BSSY B1, `(.L_x_33) ;  /* 0x000000f000017945 */ /* 0x000ff40003800000 */
[----:B------:R-:W-:-:S02]  /*6fe0*/  UIMAD UR6, UR10, UR9, UR6 ;  /* 0x000000090a0672a4 */ /* 0x000fc4000f8e0206 */
[----:B------:R-:W-:Y:S01]  /*6ff0*/  IMAD.WIDE.U32 R28, R33, UR10, R28 ;  /* 0x0000000a211c7c25 */ /* 0x000fe2000f8e001c */
[----:B------:R-:W-:-:S03]  /*7000*/  ULDC.64 UR8, c[0x0][0x5a8] ;  /* 0x00016a0000087ab9 */ /* 0x000fc60000000a00 */
[----:B------:R-:W-:Y:S02]  /*7010*/  IMAD.MOV.U32 R32, RZ, RZ, R28 ;  /* 0x000000ffff207224 */ /* 0x000fe400078e001c */
[----:B------:R-:W-:Y:S01]  /*7020*/  VIADD R33, R29, UR6 ;  /* 0x000000061d217c36 */ /* 0x000fe20008000000 */
[----:B------:R-:W-:Y:S02]  /*7030*/  ULDC.64 UR6, c[0x0][0x5b0] ;  /* 0x00016c0000067ab9 */ /* 0x000fe40000000a00 */
[----:B------:R-:W-:Y:S02]  /*7040*/  IMAD R37, R31, UR6, RZ ;  /* 0x000000061f257c24 */ /* 0x000fe4000f8e02ff */
[----:B------:R-:W-:-:S04]  /*7050*/  IMAD.WIDE.U32 R28, R39, UR6, R32 ;  /* 0x00000006271c7c25 */ /* 0x000fc8000f8e0020 */
[----:B------:R-:W-:Y:S01]  /*7060*/  IMAD R37, R39, UR7, R37 ;  /* 0x0000000727257c24 */ /* 0x000fe2000f8e0225 */
[----:B------:R-:W-:-:S04]  /*7070*/  IADD3 R28, P1, R28, UR8, RZ ;  /* 0x000000081c1c7c10 */ /* 0x000fc8000ff3e0ff */
[--C-:B------:R-:W-:Y:S02]  /*7080*/  IADD3.X R29, R29, UR9, R37.reuse, P1, !PT ;  /* 0x000000091d1d7c10 */ /* 0x100fe40008ffe425 */
[----:B------:R-:W-:Y:S01]  /*7090*/  PRMT R37, RZ, 0x7610, R37 ;  /* 0x00007610ff257816 */ /* 0x000fe20000000025 */
[----:B0-----:R-:W-:Y:S06]  /*70a0*/  @P4 BRA `(.L_x_34) ;  /* 0x0000000000044947 */ /* 0x001fec0003800000 */
[----:B------:R0:W5:Y:S02]  /*70b0*/  LDG.E.U8 R37, desc[UR56][R28.64] ;  /* 0x000000381c257981 */ /* 0x000164000c1e1100 */
.L_x_34:
[----:B------:R-:W-:Y:S05]  /*70c0*/  BSYNC B1 ;  /* 0x0000000000017941 */ /* 0x000fea0003800000 */
.L_x_33:
[----:B-----5:R-:W-:Y:S01]  /*70d0*/  LOP3.LUT R37, R37, 0xff, RZ, 0xc0, !PT ;  /* 0x000000ff25257812 */ /* 0x020fe200078ec0ff */
[----:B------:R-:W-:Y:S01]  /*70e0*/  BSSY B1, `(.L_x_35) ;  /* 0x000000c000017945 */ /* 0x000fe20003800000 */
[----:B------:R-:W-:Y:S02]  /*70f0*/  ISETP.GE.AND P1, PT, R36, 0x2, PT ;  /* 0x000000022400780c */ /* 0x000fe40003f26270 */
[----:B------:R-:W-:Y:S02]  /*7100*/  F2FP.F16.E4M3.UNPACK_B R37, R37 ;  /* 0x00000025ff25723e */ /* 0x000fe400020006ff */
[----:B------:R-:W-:-:S03]  /*7110*/  ISETP.LT.OR P2, PT, R35, 0x1, !P1 ;  /* 0x000000012300780c */ /* 0x000fc60004f41670 */
[----:B------:R-:W-:-:S05]  /*7120*/  HADD2.F32 R37, -RZ, R37.H0_H0 ;  /* 0x20000025ff257230 */ /* 0x000fca0000004100 */
[----:B------:R-:W-:-:S04]  /*7130*/  FMUL R37, R37, UR5 ;  /* 0x0000000525257c20 */ /* 0x000fc80008400000 */
[----:B------:R-:W-:-:S05]  /*7140*/  FFMA R37, R228, UR4, R37 ;  /* 0x00000004e4257c23 */ /* 0x000fca0008000025 */
[----:B------:R-:W-:Y:S02]  /*7150*/  F2FP.SATFINITE.E4M3.F32.PACK_AB_MERGE_C R41, RZ, R37, RZ ;  /* 0x00000025ff29723e */ /* 0x000fe400048070ff */
[----:B------:R-:W-:-:S03]  /*7160*/  PRMT R37, RZ, 0x7610, R37 ;  /* 0x00007610ff257816 */ /* 0x000fc60000000025 */
[----:B------:R1:W-:Y:S01]  /*7170*/  @!P4 STG.E.U8 desc[UR56][R24.64], R41 ;  /* 0x000000291800c986 */ /* 0x0003e2000c101138 */
[----:B------:R-:W-:Y:S05]  /*7180*/  @P2 BRA `(.L_x_36) ;  /* 0x0000000000042947 */ /* 0x000fea0003800000 */
[----:B------:R2:W5:Y:S02]  /*7190*/  LDG.E.U8 R37, desc[UR56][R28.64+0x1] ;  /* 0x000001381c257981 */ /* 0x000564000c1e1100 */
.L_x_36:
[----:B------:R-:W-:Y:S05]  /*71a0*/  BSYNC B1 ;  /* 0x0000000000017941 */ /* 0x000fea0003800000 */
.L_x_35:
[----:B-----5:R-:W-:Y:S01]  /*71b0*/  LOP3.LUT R37, R37, 0xff, RZ, 0xc0, !PT ;  /* 0x000000ff25257812 */ /* 0x020fe200078ec0ff */
[----:B------:R-:W-:Y:S01]  /*71c0*/  BSSY B1, `(.L_x_37) ;  /* 0x0000012000017945 */ /* 0x000fe20003800000 */
[----:B------:R-:W-:Y:S02]  /*71d0*/  IADD3 R39, P4, R39, 0x8, RZ ;  /* 0x0000000827277810 */ /* 0x000fe40007f9e0ff */
[----:B------:R-:W-:Y:S02]  /*71e0*/  F2FP.F16.E4M3.UNPACK_B R37, R37 ;  /* 0x00000025ff25723e */ /* 0x000fe400020006ff */
[----:B------:R-:W-:Y:S01]  /*71f0*/  ISETP.LT.OR P0, PT, R35, 0x9, !P0 ;  /* 0x000000092300780c */ /* 0x000fe20004701670 */
[----:B------:R-:W-:Y:S02]  /*7200*/  IMAD.X R31, RZ, RZ, R31, P4 ;  /* 0x000000ffff1f7224 */ /* 0x000fe400020e061f */
[----:B------:R-:W-:Y:S02]  /*7210*/  HADD2.F32 R37, -RZ, R37.H0_H0 ;  /* 0x20000025ff257230 */ /* 0x000fe40000004100 */
[----:B------:R-:W-:-:S02]  /*7220*/  IMAD R38, R31, UR6, RZ ;  /* 0x000000061f267c24 */ /* 0x000fc4000f8e02ff */
[----:B------:R-:W-:-:S04]  /*7230*/  IMAD.WIDE.U32 R32, R39, UR6, R32 ;  /* 0x0000000627207c25 */ /* 0x000fc8000f8e0020 */
[----:B------:R-:W-:Y:S01]  /*7240*/  FMUL R30, R37, UR5 ;  /* 0x00000005251e7c20 */ /* 0x000fe20008400000 */
[----:B------:R-:W-:-:S03]  /*7250*/  IMAD R39, R39, UR7, R38 ;  /* 0x0000000727277c24 */ /* 0x000fc6000f8e0226 */
[----:B------:R-:W-:Y:S01]  /*7260*/  FFMA R227, R227, UR4, R30 ;  /* 0x00000004e3e37c23 */ /* 0x000fe2000800001e */
[----:B------:R-:W-:Y:S02]  /*7270*/  IADD3 R30, P4, R32, UR8, RZ ;  /* 0x00000008201e7c10 */ /* 0x000fe4000ff9e0ff */
[----:B------:R-:W-:Y:S02]  /*7280*/  PRMT R32, RZ, 0x7610, R32 ;  /* 0x00007610ff207816 */ /* 0x000fe40000000020 */
[----:B------:R-:W-:Y:S02]  /*7290*/  F2FP.SATFINITE.E4M3.F32.PACK_AB_MERGE_C R227, RZ, R227, RZ ;  /* 0x000000e3ffe3723e */ /* 0x000fe400048070ff */
[----:B------:R-:W-:-:S03]  /*72a0*/  IADD3.X R31, R33, UR9, R39, P4, !PT ;  /* 0x00000009211f7c10 */ /* 0x000fc6000a7fe427 */
[----:B------:R3:W-:Y:S01]  /*72b0*/  @!P2 STG.E.U8 desc[UR56][R24.64+0x1], R227 ;  /* 0x000001e31800a986 */ /* 0x0007e2000c101138 */
[----:B------:R-:W-:Y:S05]  /*72c0*/  @P0 BRA `(.L_x_38) ;  /* 0x0000000000040947 */ /* 0x000fea0003800000 */
[----:B------:R0:W5:Y:S02]  /*72d0*/  LDG.E.U8 R32, desc[UR56][R30.64] ;  /* 0x000000381e207981 */ /* 0x000164000c1e1100 */
.L_x_38:
[----:B------:R-:W-:Y:S05]  /*72e0*/  BSYNC B1 ;  /* 0x0000000000017941 */ /* 0x000fea0003800000 */
.L_x_37:
[----:B-----5:R-:W-:Y:S01]  /*72f0*/  LOP3.LUT R32, R32, 0xff, RZ, 0xc0, !PT ;  /* 0x000000ff20207812 */ /* 0x020fe200078ec0ff */
[----:B------:R-:W-:Y:S01]  /*7300*/  BSSY B1, `(.L_x_39) ;  /* 0x000000b000017945 */ /* 0x000fe20003800000 */
[----:B------:R-:W-:Y:S02]  /*7310*/  ISETP.LT.OR P1, PT, R35, 0x9, !P1 ;  /* 0x000000092300780c */ /* 0x000fe40004f21670 */
[----:B------:R-:W-:-:S05]  /*7320*/  F2FP.F16.E4M3.UNPACK_B R32, R32 ;  /* 0x00000020ff20723e */ /* 0x000fca00020006ff */
[----:B------:R-:W-:-:S05]  /*7330*/  HADD2.F32 R32, -RZ, R32.H0_H0 ;  /* 0x20000020ff207230 */ /* 0x000fca0000004100 */
[----:B------:R-:W-:Y:S01]  /*7340*/  FMUL R33, R32, UR5 ;  /* 0x0000000520217c20 */ /* 0x000fe20008400000 */
[----:B------:R-:W-:-:S03]  /*7350*/  PRMT R32, RZ, 0x7610, R32 ;  /* 0x00007610ff207816 */ /* 0x000fc60000000020 */
[----:B------:R-:W-:-:S05]  /*7360*/  FFMA R33, R226, UR4, R33 ;  /* 0x00000004e2217c23 */ /* 0x000fca0008000021 */
[----:B------:R-:W-:-:S05]  /*7370*/  F2FP.SATFINITE.E4M3.F32.PACK_AB_MERGE_C R33, RZ, R33, RZ ;  /* 0x00000021ff21723e */ /* 0x000fca00048070ff */
[----:B------:R0:W-:Y:S01]  /*7380*/  @!P0 STG.E.U8 desc[UR56][R26.64], R33 ;  /* 0x000000211a008986 */ /* 0x0001e2000c101138 */
[----:B------:R-:W-:Y:S05]  /*7390*/  @P1 BRA `(.L_x_40) ;  /* 0x0000000000041947 */ /* 0x000fea0003800000 */
[----:B------:R0:W5:Y:S02]  /*73a0*/  LDG.E.U8 R32, desc[UR56][R30.64+0x1] ;  /* 0x000001381e207981 */ /* 0x000164000c1e1100 */
.L_x_40:
[----:B------:R-:W-:Y:S05]  /*73b0*/  BSYNC B1 ;  /* 0x0000000000017941 */ /* 0x000fea0003800000 */
.L_x_39:
        /* <DEDUP_REMOVED lines=8> */
[----:B0-----:R-:W-:Y:S02]  /*7440*/  F2FP.SATFINITE.E4M3.F32.PACK_AB_MERGE_C R33, RZ, R32, RZ ;  /* 0x00000020ff21723e */ /* 0x001fe400048070ff */
[----:B------:R-:W-:-:S03]  /*7450*/  PRMT R32, RZ, 0x7610, R32 ;  /* 0x00007610ff207816 */ /* 0x000fc60000000020 */
[----:B------:R0:W-:Y:S01]  /*7460*/  @!P1 STG.E.U8 desc[UR56][R26.64+0x1], R33 ;  /* 0x000001211a009986 */ /* 0x0001e2000c101138 */
[----:B------:R-:W-:Y:S05]  /*7470*/  @P2 BRA `(.L_x_42) ;  /* 0x0000000000042947 */ /* 0x000fea0003800000 */
[----:B------:R0:W5:Y:S02]  /*7480*/  LDG.E.U8 R32, desc[UR56][R28.64+0x8] ;  /* 0x000008381c207981 */ /* 0x000164000c1e1100 */
.L_x_42:
[----:B------:R-:W-:Y:S05]  /*7490*/  BSYNC B1 ;  /* 0x0000000000017941 */ /* 0x000fea0003800000 */
.L_x_41:
[----:B-----5:R-:W-:Y:S01]  /*74a0*/  LOP3.LUT R32, R32, 0xff, RZ, 0xc0, !PT ;  /* 0x000000ff20207812 */ /* 0x020fe200078ec0ff */
[----:B------:R-:W-:Y:S01]  /*74b0*/  BSSY B1, `(.L_x_43) ;  /* 0x000000c000017945 */ /* 0x000fe20003800000 */
[----:B------:R-:W-:Y:S02]  /*74c0*/  ISETP.GE.AND P1, PT, R36, 0xa, PT ;  /* 0x0000000a2400780c */ /* 0x000fe40003f26270 */
[----:B------:R-:W-:Y:S02]  /*74d0*/  F2FP.F16.E4M3.UNPACK_B R32, R32 ;  /* 0x00000020ff20723e */ /* 0x000fe400020006ff */
[----:B------:R-:W-:-:S03]  /*74e0*/  ISETP.LT.OR P4, PT, R35, 0x1, !P1 ;  /* 0x000000012300780c */ /* 0x000fc60004f81670 */
[----:B------:R-:W-:-:S05]  /*74f0*/  HADD2.F32 R32, -RZ, R32.H0_H0 ;  /* 0x20000020ff207230 */ /* 0x000fca0000004100 */
[----:B0-----:R-:W-:Y:S01]  /*7500*/  FMUL R33, R32, UR5 ;  /* 0x0000000520217c20 */ /* 0x001fe20008400000 */
[----:B------:R-:W-:-:S03]  /*7510*/  PRMT R32, RZ, 0x7610, R32 ;  /* 0x00007610ff207816 */ /* 0x000fc60000000020 */
[----:B------:R-:W-:-:S05]  /*7520*/  FFMA R33, R224, UR4, R33 ;  /* 0x00000004e0217c23 */ /* 0x000fca0008000021 */
[----:B------:R-:W-:-:S05]  /*7530*/  F2FP.SATFINITE.E4M3.F32.PACK_AB_MERGE_C R33, RZ, R33, RZ ;  /* 0x00000021ff21723e */ /* 0x000fca00048070ff */
[----:B------:R0:W-:Y:S01]  /*7540*/  @!P2 STG.E.U8 desc[UR56][R24.64+0x8], R33 ;  /* 0x000008211800a986 */ /* 0x0001e2000c101138 */
[----:B------:R-:W-:Y:S05]  /*7550*/  @P4 BRA `(.L_x_44) ;  /* 0x0000000000044947 */ /* 0x000fea0003800000 */
[----:B------:R0:W5:Y:S02]  /*7560*/  LDG.E.U8 R32, desc[UR56][R28.64+0x9] ;  /* 0x000009381c207981 */ /* 0x000164000c1e1100 */
.L_x_44:
[----:B------:R-:W-:Y:S05]  /*7570*/  BSYNC B1 ;  /* 0x0000000000017941 */ /* 0x000fea0003800000 */
.L_x_43:
[----:B-----5:R-:W-:Y:S01]  /*7580*/  LOP3.LUT R32, R32, 0xff, RZ, 0xc0, !PT ;  /* 0x000000ff20207812 */ /* 0x020fe200078ec0ff */
[----:B------:R-:W-:Y:S01]  /*7590*/  BSSY B1, `(.L_x_45) ;  /* 0x000000b000017945 */ /* 0x000fe20003800000 */
[----:B------:R-:W-:Y:S02]  /*75a0*/  ISETP.LT.OR P0, PT, R35, 0x9, !P0 ;  /* 0x000000092300780c */ /* 0x000fe40004701670 */
[----:B------:R-:W-:-:S05]  /*75b0*/  F2FP.F16.E4M3.UNPACK_B R32, R32 ;  /* 0x00000020ff20723e */ /* 0x000fca00020006ff */
        /* <DEDUP_REMOVED lines=8> */
.L_x_46:
[----:B------:R-:W-:Y:S05]  /*7640*/  BSYNC B1 ;  /* 0x0000000000017941 */ /* 0x000fea0003800000 */
.L_x_45:
[----:B-----5:R-:W-:Y:S01]  /*7650*/  LOP3.LUT R32, R32, 0xff, RZ, 0xc0, !PT ;  /* 0x000000ff20207812 */ /* 0x020fe200078ec0ff */
[----:B------:R-:W-:Y:S01]  /*7660*/  BSSY B1, `(.L_x_47) ;  /* 0x000000b000017945 */ /* 0x000fe20003800000 */
[----:B------:R-:W-:Y:S02]  /*7670*/  ISETP.LT.OR P1, PT, R35, 0x9, !P1 ;  /* 0x000000092300780c */ /* 0x000fe40004f21670 */
[----:B------:R-:W-:-:S05]  /*7680*/  F2FP.F16.E4M3.UNPACK_B R32, R32 ;  /* 0x00000020ff20723e */ /* 0x000fca00020006ff */
        /* <DEDUP_REMOVED lines=8> */
.L_x_48:
[----:B------:R-:W-:Y:S05]  /*7710*/  BSYNC B1 ;  /* 0x0000000000017941 */ /* 0x000fea0003800000 */
.L_x_47:
        /* <DEDUP_REMOVED lines=13> */
.L_x_50:
[----:B------:R-:W-:Y:S05]  /*77f0*/  BSYNC B1 ;  /* 0x0000000000017941 */ /* 0x000fea0003800000 */
.L_x_49:
        /* <DEDUP_REMOVED lines=13> */
.L_x_52:
[----:B------:R-:W-:Y:S05]  /*78d0*/  BSYNC B1 ;  /* 0x0000000000017941 */ /* 0x000fea0003800000 */
.L_x_51:
        /* <DEDUP_REMOVED lines=12> */
.L_x_54:
[----:B------:R-:W-:Y:S05]  /*79a0*/  BSYNC B1 ;  /* 0x0000000000017941 */ /* 0x000fea0003800000 */
.L_x_53:
        /* <DEDUP_REMOVED lines=12> */
.L_x_56:
[----:B------:R-:W-:Y:S05]  /*7a70*/  BSYNC B1 ;  /* 0x0000000000017941 */ /* 0x000fea0003800000 */
.L_x_55:
        /* <DEDUP_REMOVED lines=13> */
.L_x_58:
[----:B------:R-:W-:Y:S05]  /*7b50*/  BSYNC B1 ;  /* 0x0000000000017941 */ /* 0x000fea0003800000 */
.L_x_57:
        /* <DEDUP_REMOVED lines=13> */
.L_x_60:
[----:B------:R-:W-:Y:S05]  /*7c30*/  BSYNC B1 ;  /* 0x0000000000017941 */ /* 0x000fea0003800000 */
.L_x_59:
        /* <DEDUP_REMOVED lines=12> */
.L_x_62:
[----:B------:R-:W-:Y:S05]  /*7d00*/  BSYNC B1 ;  /* 0x0000000000017941 */ /* 0x000fea0003800000 */
.L_x_61:
        /* <DEDUP_REMOVED lines=12> */
.L_x_64:
[----:B------:R-:W-:Y:S05]  /*7dd0*/  BSYNC B1 ;  /* 0x0000000000017941 */ /* 0x000fea0003800000 */
.L_x_63:
        /* <DEDUP_REMOVED lines=13> */
.L_x_66:
[----:B------:R-:W-:Y:S05]  /*7eb0*/  BSYNC B1 ;  /* 0x0000000000017941 */ /* 0x000fea0003800000 */
.L_x_65:
        /* <DEDUP_REMOVED lines=13> */
.L_x_68:
[----:B------:R-:W-:Y:S05]  /*7f90*/  BSYNC B1 ;  /* 0x0000000000017941 */ /* 0x000fea0003800000 */
.L_x_67:
        /* <DEDUP_REMOVED lines=12> */
.L_x_70:
[----:B------:R-:W-:Y:S05]  /*8060*/  BSYNC B1 ;  /* 0x0000000000017941 */ /* 0x000fea0003800000 */
.L_x_69:
        /* <DEDUP_REMOVED lines=12> */
.L_x_72:
[----:B------:R-:W-:Y:S05]  /*8130*/  BSYNC B1 ;  /* 0x0000000000017941 */ /* 0x000fea0003800000 */
.L_x_71:
        /* <DEDUP_REMOVED lines=13> */
.L_x_74:
[----:B------:R-:W-:Y:S05]  /*8210*/  BSYNC B1 ;  /* 0x0000000000017941 */ /* 0x000fea0003800000 */
.L_x_73:
        /* <DEDUP_REMOVED lines=13> */
.L_x_76:
[----:B------:R-:W-:Y:S05]  /*82f0*/  BSYNC B1 ;  /* 0x0000000000017941 */ /* 0x000fea0003800000 */
.L_x_75:
        /* <DEDUP_REMOVED lines=12> */
.L_x_78:
[----:B------:R-:W-:Y:S05]  /*83c0*/  BSYNC B1 ;  /* 0x0000000000017941 */ /* 0x000fea0003800000 */
.L_x_77:
        /* <DEDUP_REMOVED lines=12> */
.L_x_80:
[----:B------:R-:W-:Y:S05]  /*8490*/  BSYNC B1 ;  /* 0x0000000000017941 */ /* 0x000fea0003800000 */
.L_x_79:
        /* <DEDUP_REMOVED lines=13> */
.L_x_82:
[----:B------:R-:W-:Y:S05]  /*8570*/  BSYNC B1 ;  /* 0x0000000000017941 */ /* 0x000fea0003800000 */
.L_x_81:
        /* <DEDUP_REMOVED lines=13> */
.L_x_84:
[----:B------:R-:W-:Y:S05]  /*8650*/  BSYNC B1 ;  /* 0x0000000000017941 */ /* 0x000fea0003800000 */
.L_x_83:
        /* <DEDUP_REMOVED lines=12> */
.L_x_86:
[----:B------:R-:W-:Y:S05]  /*8720*/  BSYNC B1 ;  /* 0x0000000000017941 */ /* 0x000fea0003800000 */
.L_x_85:
        /* <DEDUP_REMOVED lines=12> */
.L_x_88:
[----:B------:R-:W-:Y:S05]  /*87f0*/  BSYNC B1 ;  /* 0x0000000000017941 */ /* 0x000fea0003800000 */
.L_x_87:
        /* <DEDUP_REMOVED lines=13> */
.L_x_90:
[----:B------:R-:W-:Y:S05]  /*88d0*/  BSYNC B1 ;  /* 0x0000000000017941 */ /* 0x000fea0003800000 */
.L_x_89:
        /* <DEDUP_REMOVED lines=13> */
.L_x_92:
[----:B------:R-:W-:Y:S05]  /*89b0*/  BSYNC B1 ;  /* 0x0000000000017941 */ /* 0x000fea0003800000 */
.L_x_91:
        /* <DEDUP_REMOVED lines=12> */
.L_x_94:
[----:B------:R-:W-:Y:S05]  /*8a80*/  BSYNC B1 ;  /* 0x0000000000017941 */ /* 0x000fea0003800000 */
.L_x_93:
        /* <DEDUP_REMOVED lines=12> */
.L_x_96:
[----:B------:R-:W-:Y:S05]  /*8b50*/  BSYNC B1 ;  /* 0x0000000000017941 */ /* 0x000fea0003800000 */
.L_x_95:
        /* <DEDUP_REMOVED lines=13> */
.L_x_98:
[----:B------:R-:W-:Y:S05]  /*8c30*/  BSYNC B1 ;  /* 0x0000000000017941 */ /* 0x000fea0003800000 */
.L_x_97:
        /* <DEDUP_REMOVED lines=13> */
.L_x_100:
[----:B------:R-:W-:Y:S05]  /*8d10*/  BSYNC B1 ;  /* 0x0000000000017941 */ /* 0x000fea0003800000 */
.L_x_99:
        /* <DEDUP_REMOVED lines=12> */
.L_x_102:
[----:B------:R-:W-:Y:S05]  /*8de0*/  BSYNC B1 ;  /* 0x0000000000017941 */ /* 0x000fea0003800000 */
.L_x_101:
        /* <DEDUP_REMOVED lines=12> */
.L_x_104:
[----:B------:R-:W-:Y:S05]  /*8eb0*/  BSYNC B1 ;  /* 0x0000000000017941 */ /* 0x000fea0003800000 */
.L_x_103:
        /* <DEDUP_REMOVED lines=13> */
.L_x_106:
[----:B------:R-:W-:Y:S05]  /*8f90*/  BSYNC B1 ;  /* 0x0000000000017941 */ /* 0x000fea0003800000 */
.L_x_105:
        /* <DEDUP_REMOVED lines=13> */
.L_x_108:
[----:B------:R-:W-:Y:S05]  /*9070*/  BSYNC B1 ;  /* 0x0000000000017941 */ /* 0x000fea0003800000 */
.L_x_107:
        /* <DEDUP_REMOVED lines=12> */
.L_x_110:
[----:B------:R-:W-:Y:S05]  /*9140*/  BSYNC B1 ;  /* 0x0000000000017941 */ /* 0x000fea0003800000 */
.L_x_109:
        /* <DEDUP_REMOVED lines=12> */
.L_x_112:
[----:B------:R-:W-:Y:S05]  /*9210*/  BSYNC B1 ;  /* 0x0000000000017941 */ /* 0x000fea0003800000 */
.L_x_111:
        /* <DEDUP_REMOVED lines=13> */
.L_x_114:
[----:B------:R-:W-:Y:S05]  /*92f0*/  BSYNC B1 ;  /* 0x0000000000017941 */ /* 0x000fea0003800000 */
.L_x_113:
        /* <DEDUP_REMOVED lines=13> */
.L_x_116:
[----:B------:R-:W-:Y:S05]  /*93d0*/  BSYNC B1 ;  /* 0x0000000000017941 */ /* 0x000fea0003800000 */
.L_x_115:
        /* <DEDUP_REMOVED lines=12> */
.L_x_118:
[----:B------:R-:W-:Y:S05]  /*94a0*/  BSYNC B1 ;  /* 0x0000000000017941 */ /* 0x000fea0003800000 */
.L_x_117:
        /* <DEDUP_REMOVED lines=12> */
.L_x_120:
[----:B------:R-:W-:Y:S05]  /*9570*/  BSYNC B1 ;  /* 0x0000000000017941 */ /* 0x000fea0003800000 */
.L_x_119:
        /* <DEDUP_REMOVED lines=13> */
.L_x_122:
[----:B------:R-:W-:Y:S05]  /*9650*/  BSYNC B1 ;  /* 0x0000000000017941 */ /* 0x000fea0003800000 */
.L_x_121:
        /* <DEDUP_REMOVED lines=13> */
.L_x_124:
[----:B------:R-:W-:Y:S05]  /*9730*/  BSYNC B1 ;  /* 0x0000000000017941 */ /* 0x000fea0003800000 */
.L_x_123:
        /* <DEDUP_REMOVED lines=12> */
.L_x_126:
[----:B------:R-:W-:Y:S05]  /*9800*/  BSYNC B1 ;  /* 0x0000000000017941 */ /* 0x000fea0003800000 */
.L_x_125:
        /* <DEDUP_REMOVED lines=12> */
.L_x_128:
[----:B------:R-:W-:Y:S05]  /*98d0*/  BSYNC B1 ;  /* 0x0000000000017941 */ /* 0x000fea0003800000 */
.L_x_127:
        /* <DEDUP_REMOVED lines=13> */
.L_x_130:
[----:B------:R-:W-:Y:S05]  /*99b0*/  BSYNC B1 ;  /* 0x0000000000017941 */ /* 0x000fea0003800000 */
.L_x_129:
        /* <DEDUP_REMOVED lines=13> */
.L_x_132:
[----:B------:R-:W-:Y:S05]  /*9a90*/  BSYNC B1 ;  /* 0x0000000000017941 */ /* 0x000fea0003800000 */
.L_x_131:
        /* <DEDUP_REMOVED lines=12> */
.L_x_134:
[----:B------:R-:W-:Y:S05]  /*9b60*/  BSYNC B1 ;  /* 0x0000000000017941 */ /* 0x000fea0003800000 */
.L_x_133:
        /* <DEDUP_REMOVED lines=12> */
.L_x_136:
[----:B------:R-:W-:Y:S05]  /*9c30*/  BSYNC B1 ;  /* 0x0000000000017941 */ /* 0x000fea0003800000 */
.L_x_135:
        /* <DEDUP_REMOVED lines=13> */
.L_x_138:
[----:B------:R-:W-:Y:S05]  /*9d10*/  BSYNC B1 ;  /* 0x0000000000017941 */ /* 0x000fea0003800000 */
.L_x_137:
        /* <DEDUP_REMOVED lines=13> */
.L_x_140:
[----:B------:R-:W-:Y:S05]  /*9df0*/  BSYNC B1 ;  /* 0x0000000000017941 */ /* 0x000fea0003800000 */
.L_x_139:
        /* <DEDUP_REMOVED lines=12> */
.L_x_142:
[----:B------:R-:W-:Y:S05]  /*9ec0*/  BSYNC B1 ;  /* 0x0000000000017941 */ /* 0x000fea0003800000 */
.L_x_141:
        /* <DEDUP_REMOVED lines=12> */
.L_x_144:
[----:B------:R-:W-:Y:S05]  /*9f90*/  BSYNC B1 ;  /* 0x0000000000017941 */ /* 0x000fea0003800000 */
.L_x_143:
        /* <DEDUP_REMOVED lines=13> */
.L_x_146:
[----:B------:R-:W-:Y:S05]  /*a070*/  BSYNC B1 ;  /* 0x0000000000017941 */ /* 0x000fea0003800000 */
.L_x_145:
        /* <DEDUP_REMOVED lines=13> */
.L_x_148:
[----:B------:R-:W-:Y:S05]  /*a150*/  BSYNC B1 ;  /* 0x0000000000017941 */ /* 0x000fea0003800000 */
.L_x_147:
        /* <DEDUP_REMOVED lines=12> */
.L_x_150:
[----:B------:R-:W-:Y:S05]  /*a220*/  BSYNC B1 ;  /* 0x0000000000017941 */ /* 0x000fea0003800000 */
.L_x_149:
        /* <DEDUP_REMOVED lines=12> */
.L_x_152:
[----:B------:R-:W-:Y:S05]  /*a2f0*/  BSYNC B1 ;  /* 0x0000000000017941 */ /* 0x000fea0003800000 */
.L_x_151:
        /* <DEDUP_REMOVED lines=13> */
.L_x_154:
[----:B------:R-:W-:Y:S05]  /*a3d0*/  BSYNC B1 ;  /* 0x0000000000017941 */ /* 0x000fea0003800000 */
.L_x_153:
        /* <DEDUP_REMOVED lines=13> */
.L_x_156:
[----:B------:R-:W-:Y:S05]  /*a4b0*/  BSYNC B1 ;  /* 0x0000000000017941 */ /* 0x000fea0003800000 */
.L_x_155:
        /* <DEDUP_REMOVED lines=12> */
.L_x_158:
[----:B------:R-:W-:Y:S05]  /*a580*/  BSYNC B1 ;  /* 0x0000000000017941 */ /* 0x000fea0003800000 */
.L_x_157:
        /* <DEDUP_REMOVED lines=12> */
.L_x_160:
[----:B------:R-:W-:Y:S05]  /*a650*/  BSYNC B1 ;  /* 0x0000000000017941 */ /* 0x000fea0003800000 */
.L_x_159:
        /* <DEDUP_REMOVED lines=13> */
.L_x_162:
[----:B------:R-:W-:Y:S05]  /*a730*/  BSYNC B1 ;  /* 0x0000000000017941 */ /* 0x000fea0003800000 */
.L_x_161:
        /* <DEDUP_REMOVED lines=13> */
.L_x_164:
[----:B------:R-:W-:Y:S05]  /*a810*/  BSYNC B1 ;  /* 0x0000000000017941 */ /* 0x000fea0003800000 */
.L_x_163:
        /* <DEDUP_REMOVED lines=12> */
.L_x_166:
[----:B------:R-:W-:Y:S05]  /*a8e0*/  BSYNC B1 ;  /* 0x0000000000017941 */ /* 0x000fea0003800000 */
.L_x_165:
        /* <DEDUP_REMOVED lines=12> */
.L_x_168:
[----:B------:R-:W-:Y:S05]  /*a9b0*/  BSYNC B1 ;  /* 0x0000000000017941 */ /* 0x000fea0003800000 */
.L_x_167:
        /* <DEDUP_REMOVED lines=13> */
.L_x_170:
[----:B------:R-:W-:Y:S05]  /*aa90*/  BSYNC B1 ;  /* 0x0000000000017941 */ /* 0x000fea0003800000 */
.L_x_169:
        /* <DEDUP_REMOVED lines=13> */
.L_x_172:
[----:B------:R-:W-:Y:S05]  /*ab70*/  BSYNC B1 ;  /* 0x0000000000017941 */ /* 0x000fea0003800000 */
.L_x_171:
        /* <DEDUP_REMOVED lines=12> */
.L_x_174:
[----:B------:R-:W-:Y:S05]  /*ac40*/  BSYNC B1 ;  /* 0x0000000000017941 */ /* 0x000fea0003800000 */
.L_x_173:
        /* <DEDUP_REMOVED lines=12> */
.L_x_176:
[----:B------:R-:W-:Y:S05]  /*ad10*/  BSYNC B1 ;  /* 0x0000000000017941 */ /* 0x000fea0003800000 */
.L_x_175:
        /* <DEDUP_REMOVED lines=13> */
.L_x_178:
[----:B------:R-:W-:Y:S05]  /*adf0*/  BSYNC B1 ;  /* 0x0000000000017941 */ /* 0x000fea0003800000 */
.L_x_177:
        /* <DEDUP_REMOVED lines=13> */
.L_x_180:
[----:B------:R-:W-:Y:S05]  /*aed0*/  BSYNC B1 ;  /* 0x0000000000017941 */ /* 0x000fea0003800000 */
.L_x_179:
        /* <DEDUP_REMOVED lines=12> */
.L_x_182:
[----:B------:R-:W-:Y:S05]  /*afa0*/  BSYNC B1 ;  /* 0x0000000000017941 */ /* 0x000fea0003800000 */
.L_x_181:
        /* <DEDUP_REMOVED lines=12> */
.L_x_184:
[----:B------:R-:W-:Y:S05]  /*b070*/  BSYNC B1 ;  /* 0x0000000000017941 */ /* 0x000fea0003800000 */
.L_x_183:
        /* <DEDUP_REMOVED lines=13> */
.L_x_186:
[----:B------:R-:W-:Y:S05]  /*b150*/  BSYNC B1 ;  /* 0x0000000000017941 */ /* 0x000fea0003800000 */
.L_x_185:
        /* <DEDUP_REMOVED lines=13> */
.L_x_188:
[----:B------:R-:W-:Y:S05]  /*b230*/  BSYNC B1 ;  /* 0x0000000000017941 */ /* 0x000fea0003800000 */
.L_x_187:
        /* <DEDUP_REMOVED lines=12> */
.L_x_190:
[----:B------:R-:W-:Y:S05]  /*b300*/  BSYNC B1 ;  /* 0x0000000000017941 */ /* 0x000fea0003800000 */
.L_x_189:
        /* <DEDUP_REMOVED lines=12> */
.L_x_192:
[----:B------:R-:W-:Y:S05]  /*b3d0*/  BSYNC B1 ;  /* 0x0000000000017941 */ /* 0x000fea0003800000 */
.L_x_191:
        /* <DEDUP_REMOVED lines=13> */
.L_x_194:
[----:B------:R-:W-:Y:S05]  /*b4b0*/  BSYNC B1 ;  /* 0x0000000000017941 */ /* 0x000fea0003800000 */
.L_x_193:
        /* <DEDUP_REMOVED lines=13> */
.L_x_196:
[----:B------:R-:W-:Y:S05]  /*b590*/  BSYNC B1 ;  /* 0x0000000000017941 */ /* 0x000fea0003800000 */
.L_x_195:
        /* <DEDUP_REMOVED lines=12> */
.L_x_198:
[----:B------:R-:W-:Y:S05]  /*b660*/  BSYNC B1 ;  /* 0x0000000000017941 */ /* 0x000fea0003800000 */
.L_x_197:
        /* <DEDUP_REMOVED lines=12> */
.L_x_200:
[----:B------:R-:W-:Y:S05]  /*b730*/  BSYNC B1 ;  /* 0x0000000000017941 */ /* 0x000fea0003800000 */
.L_x_199:
        /* <DEDUP_REMOVED lines=13> */
.L_x_202:
[----:B------:R-:W-:Y:S05]  /*b810*/  BSYNC B1 ;  /* 0x0000000000017941 */ /* 0x000fea0003800000 */
.L_x_201:
        /* <DEDUP_REMOVED lines=13> */
.L_x_204:
[----:B------:R-:W-:Y:S05]  /*b8f0*/  BSYNC B1 ;  /* 0x0000000000017941 */ /* 0x000fea0003800000 */
.L_x_203:
[----:B-----5:R-:W-:Y:S01]  /*b900*/  LOP3.LUT R32, R32, 0xff, RZ, 0xc0, !PT ;  /* 0x000000ff20207812 */ /* 0x020fe200078ec0ff */
[----:B------:R-:W-:Y:S01]  /*b910*/  BSSY B1, `(.L_x_205) ;  /* 0x000000b000017945 */ /* 0x000fe20003800000 */
[----:B------:R-:W-:Y:S02]  /*b920*/  ISETP.LT.OR P0, PT, R35, 0x9, !P0 ;  /* 0x000000092300780c */ /* 0x000fe40004701670 */
[----:B------:R-:W-:-:S05]  /*b930*/  F2FP.F16.E4M3.UNPACK_B R32, R32 ;  /* 0x00000020ff20723e */ /* 0x000fca00020006ff */
[----:B------:R-:W-:-:S05]  /*b940*/  HADD2.F32 R32, -RZ, R32.H0_H0 ;  /* 0x20000020ff207230 */ /* 0x000fca0000004100 */
[----:B------:R-:W-:-:S04]  /*b950*/  FMUL R32, R32, UR5 ;  /* 0x0000000520207c20 */ /* 0x000fc80008400000 */
[----:B------:R-:W-:Y:S01]  /*b960*/  FFMA R32, R23, UR4, R32 ;  /* 0x0000000417207c23 */ /* 0x000fe20008000020 */
[----:B------:R-:W-:-:S04]  /*b970*/  PRMT R23, RZ, 0x7610, R23 ;  /* 0x00007610ff177816 */ /* 0x000fc80000000017 */
[----:B0-----:R-:W-:-:S05]  /*b980*/  F2FP.SATFINITE.E4M3.F32.PACK_AB_MERGE_C R33, RZ, R32, RZ ;  /* 0x00000020ff21723e */ /* 0x001fca00048070ff */
[----:B------:R0:W-:Y:S01]  /*b990*/  @!P4 STG.E.U8 desc[UR56][R24.64+0xa9], R33 ;  /* 0x0000a9211800c986 */ /* 0x0001e2000c101138 */
[----:B------:R-:W-:Y:S05]  /*b9a0*/  @P0 BRA `(.L_x_206) ;  /* 0x0000000000040947 */ /* 0x000fea0003800000 */
[----:B------:R0:W5:Y:S02]  /*b9b0*/  LDG.E.U8 R23, desc[UR56][R30.64+0xa8] ;  /* 0x0000a8381e177981 */ /* 0x000164000c1e1100 */
.L_x_206:
[----:B------:R-:W-:Y:S05]  /*b9c0*/  BSYNC B1 ;  /* 0x0000000000017941 */ /* 0x000fea0003800000 */
.L_x_205:
        /* <DEDUP_REMOVED lines=8> */
[----:B------:R-:W-:-:S05]  /*ba50*/  F2FP.SATFINITE.E4M3.F32.PACK_AB_MERGE_C R23, RZ, R23, RZ ;  /* 0x00000017ff17723e */ /* 0x000fca00048070ff */
[----:B------:R0:W-:Y:S01]  /*ba60*/  @!P0 STG.E.U8 desc[UR56][R26.64+0xa8], R23 ;  /* 0x0000a8171a008986 */ /* 0x0001e2000c101138 */
[----:B------:R-:W-:Y:S05]  /*ba70*/  @P1 BRA `(.L_x_208) ;  /* 0x0000000000041947 */ /* 0x000fea0003800000 */
[----:B------:R0:W5:Y:S02]  /*ba80*/  LDG.E.U8 R22, desc[UR56][R30.64+0xa9] ;  /* 0x0000a9381e167981 */ /* 0x000164000c1e1100 */
.L_x_208:
[----:B------:R-:W-:Y:S05]  /*ba90*/  BSYNC B1 ;  /* 0x0000000000017941 */ /* 0x000fea0003800000 */
.L_x_207:
[----:B-----5:R-:W-:Y:S01]  /*baa0*/  LOP3.LUT R22, R22, 0xff, RZ, 0xc0, !PT ;  /* 0x000000ff16167812 */ /* 0x020fe200078ec0ff */
[----:B------:R-:W-:Y:S01]  /*bab0*/  BSSY B1, `(.L_x_209) ;  /* 0x000000c000017945 */ /* 0x000fe20003800000 */
[----:B------:R-:W-:Y:S02]  /*bac0*/  ISETP.GE.AND P0, PT, R36, 0xb1, PT ;  /* 0x000000b12400780c */ /* 0x000fe40003f06270 */
[----:B------:R-:W-:Y:S02]  /*bad0*/  F2FP.F16.E4M3.UNPACK_B R22, R22 ;  /* 0x00000016ff16723e */ /* 0x000fe400020006ff */
[----:B------:R-:W-:-:S03]  /*bae0*/  ISETP.LT.OR P2, PT, R35, 0x1, !P0 ;  /* 0x000000012300780c */ /* 0x000fc60004741670 */
        /* <DEDUP_REMOVED lines=8> */
.L_x_210:
[----:B------:R-:W-:Y:S05]  /*bb70*/  BSYNC B1 ;  /* 0x0000000000017941 */ /* 0x000fea0003800000 */
.L_x_209:
        /* <DEDUP_REMOVED lines=13> */
.L_x_212:
[----:B------:R-:W-:Y:S05]  /*bc50*/  BSYNC B1 ;  /* 0x0000000000017941 */ /* 0x000fea0003800000 */
.L_x_211:
        /* <DEDUP_REMOVED lines=12> */
.L_x_214:
[----:B------:R-:W-:Y:S05]  /*bd20*/  BSYNC B1 ;  /* 0x0000000000017941 */ /* 0x000fea0003800000 */
.L_x_213:
        /* <DEDUP_REMOVED lines=12> */
.L_x_216:
[----:B------:R-:W-:Y:S05]  /*bdf0*/  BSYNC B1 ;  /* 0x0000000000017941 */ /* 0x000fea0003800000 */
.L_x_215:
        /* <DEDUP_REMOVED lines=13> */
.L_x_218:
[----:B------:R-:W-:Y:S05]  /*bed0*/  BSYNC B1 ;  /* 0x0000000000017941 */ /* 0x000fea0003800000 */
.L_x_217:
        /* <DEDUP_REMOVED lines=13> */
.L_x_220:
[----:B------:R-:W-:Y:S05]  /*bfb0*/  BSYNC B1 ;  /* 0x0000000000017941 */ /* 0x000fea0003800000 */
.L_x_219:
        /* <DEDUP_REMOVED lines=12> */
.L_x_222:
[----:B------:R-:W-:Y:S05]  /*c080*/  BSYNC B1 ;  /* 0x0000000000017941 */ /* 0x000fea0003800000 */
.L_x_221:
        /* <DEDUP_REMOVED lines=12> */
.L_x_224:
[----:B------:R-:W-:Y:S05]  /*c150*/  BSYNC B1 ;  /* 0x0000000000017941 */ /* 0x000fea0003800000 */
.L_x_223:
        /* <DEDUP_REMOVED lines=13> */
.L_x_226:
[----:B------:R-:W-:Y:S05]  /*c230*/  BSYNC B1 ;  /* 0x0000000000017941 */ /* 0x000fea0003800000 */
.L_x_225:
        /* <DEDUP_REMOVED lines=13> */
.L_x_228:
[----:B------:R-:W-:Y:S05]  /*c310*/  BSYNC B1 ;  /* 0x0000000000017941 */ /* 0x000fea0003800000 */
.L_x_227:
        /* <DEDUP_REMOVED lines=12> */
.L_x_230:
[----:B------:R-:W-:Y:S05]  /*c3e0*/  BSYNC B1 ;  /* 0x0000000000017941 */ /* 0x000fea0003800000 */
.L_x_229:
        /* <DEDUP_REMOVED lines=12> */
.L_x_232:
[----:B------:R-:W-:Y:S05]  /*c4b0*/  BSYNC B1 ;  /* 0x0000000000017941 */ /* 0x000fea0003800000 */
.L_x_231:
        /* <DEDUP_REMOVED lines=13> */
.L_x_234:
[----:B------:R-:W-:Y:S05]  /*c590*/  BSYNC B1 ;  /* 0x0000000000017941 */ /* 0x000fea0003800000 */
.L_x_233:
        /* <DEDUP_REMOVED lines=13> */
.L_x_236:
[----:B------:R-:W-:Y:S05]  /*c670*/  BSYNC B1 ;  /* 0x0000000000017941 */ /* 0x000fea0003800000 */
.L_x_235:
        /* <DEDUP_REMOVED lines=12> */
.L_x_238:
[----:B------:R-:W-:Y:S05]  /*c740*/  BSYNC B1 ;  /* 0x0000000000017941 */ /* 0x000fea0003800000 */
.L_x_237:
        /* <DEDUP_REMOVED lines=12> */
.L_x_240:
[----:B------:R-:W-:Y:S05]  /*c810*/  BSYNC B1 ;  /* 0x0000000000017941 */ /* 0x000fea0003800000 */
.L_x_239:
        /* <DEDUP_REMOVED lines=13> */
.L_x_242:
[----:B------:R-:W-:Y:S05]  /*c8f0*/  BSYNC B1 ;  /* 0x0000000000017941 */ /* 0x000fea0003800000 */
.L_x_241:
        /* <DEDUP_REMOVED lines=13> */
.L_x_244:
[----:B------:R-:W-:Y:S05]  /*c9d0*/  BSYNC B1 ;  /* 0x0000000000017941 */ /* 0x000fea0003800000 */
.L_x_243:
        /* <DEDUP_REMOVED lines=12> */
.L_x_246:
[----:B------:R-:W-:Y:S05]  /*caa0*/  BSYNC B1 ;  /* 0x0000000000017941 */ /* 0x000fea0003800000 */
.L_x_245:
        /* <DEDUP_REMOVED lines=12> */
.L_x_248:
[----:B------:R-:W-:Y:S05]  /*cb70*/  BSYNC B1 ;  /* 0x0000000000017941 */ /* 0x000fea0003800000 */
.L_x_247:
[----:B-----5:R-:W-:Y:S01]  /*cb80*/  LOP3.LUT R2, R2, 0xff, RZ, 0xc0, !PT ;  /* 0x000000ff02027812 */ /* 0x020fe200078ec0ff */
[----:B------:R-:W-:Y:S01]  /*cb90*/  BSSY B1, `(.L_x_249) ;  /* 0x000000c000017945 */ /* 0x000fe20003800000 */
[----:B------:R-:W-:Y:S02]  /*cba0*/  ISETP.GE.AND P0, PT, R36, 0xd9, PT ;  /* 0x000000d92400780c */ /* 0x000fe40003f06270 */
[----:B------:R-:W-:Y:S02]  /*cbb0*/  F2FP.F16.E4M3.UNPACK_B R2, R2 ;  /* 0x00000002ff02723e */ /* 0x000fe400020006ff */
[----:B------:R-:W-:-:S03]  /*cbc0*/  ISETP.LT.OR P2, PT, R35, 0x1, !P0 ;  /* 0x000000012300780c */ /* 0x000fc60004741670 */
[----:B------:R-:W-:-:S05]  /*cbd0*/  HADD2.F32 R2, -RZ, R2.H0_H0 ;  /* 0x20000002ff027230 */ /* 0x000fca0000004100 */
[----:B0-----:R-:W-:-:S04]  /*cbe0*/  FMUL R3, R2, UR5 ;  /* 0x0000000502037c20 */ /* 0x001fc80008400000 */
[----:B------:R-:W-:Y:S01]  /*cbf0*/  FFMA R3, R0, UR4, R3 ;  /* 0x0000000400037c23 */ /* 0x000fe20008000003 */
[----:B------:R-:W-:-:S04]  /*cc00*/  PRMT R0, RZ, 0x7610, R0 ;  /* 0x00007610ff007816 */ /* 0x000fc80000000000 */
[----:B------:R-:W-:-:S05]  /*cc10*/  F2FP.SATFINITE.E4M3.F32.PACK_AB_MERGE_C R3, RZ, R3, RZ ;  /* 0x00000003ff03723e */ /* 0x000fca00048070ff */
[----:B------:R0:W-:Y:S01]  /*cc20*/  @!P1 STG.E.U8 desc[UR56][R26.64+0xd1], R3 ;  /* 0x0000d1031a009986 */ /* 0x0001e2000c101138 */
[----:B------:R-:W-:Y:S05]  /*cc30*/  @P2 BRA `(.L_x_250) ;  /* 0x0000000000042947 */ /* 0x000fea0003800000 */
[----:B------:R0:W5:Y:S02]  /*cc40*/  LDG.E.U8 R0, desc[UR56][R28.64+0xd8] ;  /* 0x0000d8381c007981 */ /* 0x000164000c1e1100 */
.L_x_250:
[----:B------:R-:W-:Y:S05]  /*cc50*/  BSYNC B1 ;  /* 0x0000000000017941 */ /* 0x000fea0003800000 */
.L_x_249:
[----:B------:R-:W2:Y:S01]  /*cc60*/  LDL.LU R2, [R1] ;  /* 0x0000000001027983 */ /* 0x000ea20000300800 */
[----:B-----5:R-:W-:Y:S01]  /*cc70*/  LOP3.LUT R0, R0, 0xff, RZ, 0xc0, !PT ;  /* 0x000000ff00007812 */ /* 0x020fe200078ec0ff */
[----:B------:R-:W-:Y:S01]  /*cc80*/  BSSY B1, `(.L_x_251) ;  /* 0x000000c000017945 */ /* 0x000fe20003800000 */
[----:B------:R-:W-:Y:S02]  /*cc90*/  ISETP.GE.AND P1, PT, R36, 0xda, PT ;  /* 0x000000da2400780c */ /* 0x000fe40003f26270 */
[----:B------:R-:W-:Y:S02]  /*cca0*/  F2FP.F16.E4M3.UNPACK_B R0, R0 ;  /* 0x00000000ff00723e */ /* 0x000fe400020006ff */
[----:B------:R-:W-:-:S03]  /*ccb0*/  ISETP.LT.OR P4, PT, R35, 0x1, !P1 ;  /* 0x000000012300780c */ /* 0x000fc60004f81670 */
[----:B------:R-:W-:-:S05]  /*ccc0*/  HADD2.F32 R0, -RZ, R0.H0_H0 ;  /* 0x20000000ff007230 */ /* 0x000fca0000004100 */
[----:B------:R-:W-:-:S04]  /*ccd0*/  FMUL R0, R0, UR5 ;  /* 0x0000000500007c20 */ /* 0x000fc80008400000 */
[----:B--2---:R-:W-:-:S05]  /*cce0*/  FFMA R0, R2, UR4, R0 ;  /* 0x0000000402007c23 */ /* 0x004fca0008000000 */
[----:B0-----:R-:W-:Y:S02]  /*ccf0*/  F2FP.SATFINITE.E4M3.F32.PACK_AB_MERGE_C R3, RZ, R0, RZ ;  /* 0x00000000ff03723e */ /* 0x001fe400048070ff */
[----:B------:R-:W-:-:S03]  /*cd00*/  PRMT R0, RZ, 0x7610, R0 ;  /* 0x00007610ff007816 */ /* 0x000fc60000000000 */
[----:B------:R0:W-:Y:S01]  /*cd10*/  @!P2 STG.E.U8 desc[UR56][R24.64+0xd8], R3 ;  /* 0x0000d8031800a986 */ /* 0x0001e2000c101138 */
[----:B------:R-:W-:Y:S05]  /*cd20*/  @P4 BRA `(.L_x_252) ;  /* 0x0000000000044947 */ /* 0x000fea0003800000 */
[----:B------:R2:W5:Y:S02]  /*cd30*/  LDG.E.U8 R0, desc[UR56][R28.64+0xd9] ;  /* 0x0000d9381c007981 */ /* 0x000564000c1e1100 */
.L_x_252:
[----:B------:R-:W-:Y:S05]  /*cd40*/  BSYNC B1 ;  /* 0x0000000000017941 */ /* 0x000fea0003800000 */
.L_x_251:
[----:B------:R-:W3:Y:S01]  /*cd50*/  LDL.LU R2, [R1+0x4] ;  /* 0x0000040001027983 */ /* 0x000ee20000300800 */
[----:B-----5:R-:W-:Y:S01]  /*cd60*/  LOP3.LUT R0, R0, 0xff, RZ, 0xc0, !PT ;  /* 0x000000ff00007812 */ /* 0x020fe200078ec0ff */
[----:B------:R-:W-:Y:S01]  /*cd70*/  BSSY B1, `(.L_x_253) ;  /* 0x000000b000017945 */ /* 0x000fe20003800000 */
[----:B------:R-:W-:Y:S02]  /*cd80*/  ISETP.LT.OR P0, PT, R35, 0x9, !P0 ;  /* 0x000000092300780c */ /* 0x000fe40004701670 */
[----:B------:R-:W-:-:S05]  /*cd90*/  F2FP.F16.E4M3.UNPACK_B R0, R0 ;  /* 0x00000000ff00723e */ /* 0x000fca00020006ff */
[----:B------:R-:W-:-:S05]  /*cda0*/  HADD2.F32 R0, -RZ, R0.H0_H0 ;  /* 0x20000000ff007230 */ /* 0x000fca0000004100 */
[----:B------:R-:W-:-:S04]  /*cdb0*/  FMUL R0, R0, UR5 ;  /* 0x0000000500007c20 */ /* 0x000fc80008400000 */
[----:B---3--:R-:W-:-:S05]  /*cdc0*/  FFMA R0, R2, UR4, R0 ;  /* 0x0000000402007c23 */ /* 0x008fca0008000000 */
[----:B0-----:R-:W-:Y:S02]  /*cdd0*/  F2FP.SATFINITE.E4M3.F32.PACK_AB_MERGE_C R3, RZ, R0, RZ ;  /* 0x00000000ff03723e */ /* 0x001fe400048070ff */
[----:B------:R-:W-:-:S03]  /*cde0*/  PRMT R0, RZ, 0x7610, R0 ;  /* 0x00007610ff007816 */ /* 0x000fc60000000000 */
[----:B------:R0:W-:Y:S01]  /*cdf0*/  @!P4 STG.E.U8 desc[UR56][R24.64+0xd9], R3 ;  /* 0x0000d9031800c986 */ /* 0x0001e2000c101138 */
[----:B------:R-:W-:Y:S05]  /*ce00*/  @P0 BRA `(.L_x_254) ;  /* 0x0000000000040947 */ /* 0x000fea0003800000 */
[----:B------:R3:W5:Y:S02]  /*ce10*/  LDG.E.U8 R0, desc[UR56][R30.64+0xd8] ;  /* 0x0000d8381e007981 */ /* 0x000764000c1e1100 */
.L_x_254:
[----:B------:R-:W-:Y:S05]  /*ce20*/  BSYNC B1 ;  /* 0x0000000000017941 */ /* 0x000fea0003800000 */
.L_x_253:
[----:B------:R-:W2:Y:S01]  /*ce30*/  LDL.LU R2, [R1+0x8] ;  /* 0x0000080001027983 */ /* 0x000ea20000300800 */
[----:B-----5:R-:W-:Y:S01]  /*ce40*/  LOP3.LUT R0, R0, 0xff, RZ, 0xc0, !PT ;  /* 0x000000ff00007812 */ /* 0x020fe200078ec0ff */
[----:B------:R-:W-:Y:S01]  /*ce50*/  BSSY B1, `(.L_x_255) ;  /* 0x000000b000017945 */ /* 0x000fe20003800000 */
[----:B------:R-:W-:Y:S02]  /*ce60*/  ISETP.LT.OR P1, PT, R35, 0x9, !P1 ;  /* 0x000000092300780c */ /* 0x000fe40004f21670 */
[----:B------:R-:W-:-:S05]  /*ce70*/  F2FP.F16.E4M3.UNPACK_B R0, R0 ;  /* 0x00000000ff00723e */ /* 0x000fca00020006ff */
        /* <DEDUP_REMOVED lines=8> */
.L_x_256:
[----:B------:R-:W-:Y:S05]  /*cf00*/  BSYNC B1 ;  /* 0x0000000000017941 */ /* 0x000fea0003800000 */
.L_x_255:
[----:B------:R-:W3:Y:S01]  /*cf10*/  LDL.LU R2, [R1+0xc] ;  /* 0x00000c0001027983 */ /* 0x000ee20000300800 */
[----:B-----5:R-:W-:Y:S01]  /*cf20*/  LOP3.LUT R0, R0, 0xff, RZ, 0xc0, !PT ;  /* 0x000000ff00007812 */ /* 0x020fe200078ec0ff */
[----:B------:R-:W-:Y:S01]  /*cf30*/  BSSY B1, `(.L_x_257) ;  /* 0x000000c000017945 */ /* 0x000fe20003800000 */
[----:B------:R-:W-:Y:S02]  /*cf40*/  ISETP.GE.AND P0, PT, R36, 0xe1, PT ;  /* 0x000000e12400780c */ /* 0x000fe40003f06270 */
[----:B------:R-:W-:Y:S02]  /*cf50*/  F2FP.F16.E4M3.UNPACK_B R0, R0 ;  /* 0x00000000ff00723e */ /* 0x000fe400020006ff */
[----:B------:R-:W-:-:S03]  /*cf60*/  ISETP.LT.OR P2, PT, R35, 0x1, !P0 ;  /* 0x000000012300780c */ /* 0x000fc60004741670 */
        /* <DEDUP_REMOVED lines=8> */
.L_x_258:
[----:B------:R-:W-:Y:S05]  /*cff0*/  BSYNC B1 ;  /* 0x0000000000017941 */ /* 0x000fea0003800000 */
.L_x_257:
[----:B------:R-:W2:Y:S01]  /*d000*/  LDL.LU R2, [R1+0x10] ;  /* 0x0000100001027983 */ /* 0x000ea20000300800 */
        /* <DEDUP_REMOVED lines=13> */
.L_x_260:
[----:B------:R-:W-:Y:S05]  /*d0e0*/  BSYNC B1 ;  /* 0x0000000000017941 */ /* 0x000fea0003800000 */
.L_x_259:
        /* <DEDUP_REMOVED lines=13> */
.L_x_262:
[----:B------:R-:W-:Y:S05]  /*d1c0*/  BSYNC B1 ;  /* 0x0000000000017941 */ /* 0x000fea0003800000 */
.L_x_261:
        /* <DEDUP_REMOVED lines=13> */
.L_x_264:
[----:B------:R-:W-:Y:S05]  /*d2a0*/  BSYNC B1 ;  /* 0x0000000000017941 */ /* 0x000fea0003800000 */
.L_x_263:
        /* <DEDUP_REMOVED lines=14> */
.L_x_266:
[----:B------:R-:W-:Y:S05]  /*d390*/  BSYNC B1 ;  /* 0x0000000000017941 */ /* 0x000fea0003800000 */
.L_x_265:
        /* <DEDUP_REMOVED lines=14> */
.L_x_268:
[----:B------:R-:W-:Y:S05]  /*d480*/  BSYNC B1 ;  /* 0x0000000000017941 */ /* 0x000fea0003800000 */
.L_x_267:
        /* <DEDUP_REMOVED lines=13> */
.L_x_270:
[----:B------:R-:W-:Y:S05]  /*d560*/  BSYNC B1 ;  /* 0x0000000000017941 */ /* 0x000fea0003800000 */
.L_x_269:
        /* <DEDUP_REMOVED lines=13> */
.L_x_272:
[----:B------:R-:W-:Y:S05]  /*d640*/  BSYNC B1 ;  /* 0x0000000000017941 */ /* 0x000fea0003800000 */
.L_x_271:
[----:B------:R-:W-:Y:S05]  /*d650*/  @P1 BRA `(.L_x_273) ;  /* 0x0000002000c41947 */ /* 0x000fea0003800000 */
[----:B------:R-:W2:Y:S01]  /*d660*/  LDL.LU R2, [R1+0x2c] ;  /* 0x00002c0001027983 */ /* 0x000ea20000300800 */
[----:B-----5:R-:W-:-:S04]  /*d670*/  LOP3.LUT R0, R0, 0xff, RZ, 0xc0, !PT ;  /* 0x000000ff00007812 */ /* 0x020fc800078ec0ff */
[----:B------:R-:W-:-:S05]  /*d680*/  F2FP.F16.E4M3.UNPACK_B R0, R0 ;  /* 0x00000000ff00723e */ /* 0x000fca00020006ff */
[----:B------:R-:W-:-:S05]  /*d690*/  HADD2.F32 R0, -RZ, R0.H0_H0 ;  /* 0x20000000ff007230 */ /* 0x000fca0000004100 */
[----:B------:R-:W-:-:S04]  /*d6a0*/  FMUL R0, R0, UR5 ;  /* 0x0000000500007c20 */ /* 0x000fc80008400000 */
[----:B--2---:R-:W-:-:S05]  /*d6b0*/  FFMA R0, R2, UR4, R0 ;  /* 0x0000000402007c23 */ /* 0x004fca0008000000 */
[----:B0-----:R-:W-:-:S05]  /*d6c0*/  F2FP.SATFINITE.E4M3.F32.PACK_AB_MERGE_C R3, RZ, R0, RZ ;  /* 0x00000000ff03723e */ /* 0x001fca00048070ff */
[----:B------:R0:W-:Y:S01]  /*d6d0*/  STG.E.U8 desc[UR56][R26.64+0xe9], R3 ;  /* 0x0000e9031a007986 */ /* 0x0001e2000c101138 */
[----:B------:R-:W-:Y:S05]  /*d6e0*/  BRA `(.L_x_273) ;  /* 0x0000002000a07947 */ /* 0x000fea0003800000 */
.L_x_32:
[C---:B------:R-:W-:Y:S01]  /*d6f0*/  ISETP.GE.AND P0, PT, R36.reuse, 0x2, PT ;  /* 0x000000022400780c */ /* 0x040fe20003f06270 */
[----:B------:R-:W-:Y:S01]  /*d700*/  FMUL R227, R227, UR4 ;  /* 0x00000004e3e37c20 */ /* 0x000fe20008400000 */
[----:B------:R-:W-:Y:S01]  /*d710*/  ISETP.GE.AND P1, PT, R36, 0x1, PT ;  /* 0x000000012400780c */ /* 0x000fe20003f26270 */
[----:B------:R-:W-:Y:S01]  /*d720*/  FMUL R228, R228, UR4 ;  /* 0x00000004e4e47c20 */ /* 0x000fe20008400000 */
[C---:B------:R-:W-:Y:S01]  /*d730*/  ISETP.LT.OR P4, PT, R35.reuse, 0x1, !P0 ;  /* 0x000000012300780c */ /* 0x040fe20004781670 */
[----:B------:R-:W-:Y:S01]  /*d740*/  FMUL R226, R226, UR4 ;  /* 0x00000004e2e27c20 */ /* 0x000fe20008400000 */
[----:B------:R-:W-:Y:S02]  /*d750*/  ISETP.LT.OR P2, PT, R35, 0x1, !P1 ;  /* 0x000000012300780c */ /* 0x000fe40004f41670 */
[----:B------:R-:W-:Y:S02]  /*d760*/  F2FP.SATFINITE.E4M3.F32.PACK_AB_MERGE_C R227, RZ, R227, RZ ;  /* 0x000000e3ffe3723e */ /* 0x000fe400048070ff */
[----:B------:R-:W-:-:S02]  /*d770*/  F2FP.SATFINITE.E4M3.F32.PACK_AB_MERGE_C R29, RZ, R228, RZ ;  /* 0x000000e4ff1d723e */ /* 0x000fc400048070ff */
[----:B------:R-:W-:Y:S01]  /*d780*/  ISETP.LT.OR P0, PT, R35, 0x9, !P0 ;  /* 0x000000092300780c */ /* 0x000fe20004701670 */
[----:B------:R-:W-:-:S04]  /*d790*/  FMUL R225, R225, UR4 ;  /* 0x00000004e1e17c20 */ /* 0x000fc80008400000 */
[----:B------:R-:W-:Y:S01]  /*d7a0*/  @!P4 STG.E.U8 desc[UR56][R24.64+0x1], R227 ;  /* 0x000001e31800c986 */ /* 0x000fe2000c101138 */
[C---:B------:R-:W-:Y:S02]  /*d7b0*/  ISETP.GE.AND P4, PT, R36.reuse, 0x9, PT ;  /* 0x000000092400780c */ /* 0x040fe40003f86270 */
[C---:B------:R-:W-:Y:S01]  /*d7c0*/  ISETP.LT.OR P1, PT, R35.reuse, 0x9, !P1 ;  /* 0x000000092300780c */ /* 0x040fe20004f21670 */
[----:B------:R0:W-:Y:S01]  /*d7d0*/  @!P2 STG.E.U8 desc[UR56][R24.64], R29 ;  /* 0x0000001d1800a986 */ /* 0x0001e2000c101138 */
[----:B------:R-:W-:Y:S02]  /*d7e0*/  ISETP.GE.AND P2, PT, R36, 0xa, PT ;  /* 0x0000000a2400780c */ /* 0x000fe40003f46270 */
[C---:B------:R-:W-:Y:S01]  /*d7f0*/  ISETP.LT.OR P5, PT, R35.reuse, 0x1, !P4 ;  /* 0x000000012300780c */ /* 0x040fe200067a1670 */
[----:B------:R-:W-:Y:S01]  /*d800*/  FMUL R224, R224, UR4 ;  /* 0x00000004e0e07c20 */ /* 0x000fe20008400000 */
[----:B------:R-:W-:Y:S02]  /*d810*/  ISETP.LT.OR P6, PT, R35, 0x1, !P2 ;  /* 0x000000012300780c */ /* 0x000fe400057c1670 */
[----:B------:R-:W-:Y:S01]  /*d820*/  F2FP.SATFINITE.E4M3.F32.PACK_AB_MERGE_C R225, RZ, R225, RZ ;  /* 0x000000e1ffe1723e */ /* 0x000fe200048070ff */
[----:B------:R-:W-:Y:S01]  /*d830*/  FMUL R223, R223, UR4 ;  /* 0x00000004dfdf7c20 */ /* 0x000fe20008400000 */
[----:B------:R-:W-:Y:S01]  /*d840*/  F2FP.SATFINITE.E4M3.F32.PACK_AB_MERGE_C R31, RZ, R224, RZ ;  /* 0x000000e0ff1f723e */ /* 0x000fe200048070ff */
[----:B------:R-:W-:Y:S01]  /*d850*/  FMUL R222, R222, UR4 ;  /* 0x00000004dede7c20 */ /* 0x000fe20008400000 */
[----:B------:R-:W-:Y:S01]  /*d860*/  FMUL R221, R221, UR4 ;  /* 0x00000004dddd7c20 */ /* 0x000fe20008400000 */
[----:B0-----:R-:W-:Y:S01]  /*d870*/  F2FP.SATFINITE.E4M3.F32.PACK_AB_MERGE_C R29, RZ, R226, RZ ;  /* 0x000000e2ff1d723e */ /* 0x001fe200048070ff */
[----:B------:R-:W-:Y:S01]  /*d880*/  @!P0 STG.E.U8 desc[UR56][R26.64+0x1], R225 ;  /* 0x000001e11a008986 */ /* 0x000fe2000c101138 */
[----:B------:R-:W-:-:S02]  /*d890*/  ISETP.GE.AND P0, PT, R36, 0x11, PT ;  /* 0x000000112400780c */ /* 0x000fc40003f06270 */
[C---:B------:R-:W-:Y:S01]  /*d8a0*/  ISETP.LT.OR P4, PT, R35.reuse, 0x9, !P4 ;  /* 0x000000092300780c */ /* 0x040fe20006781670 */
[----:B------:R0:W-:Y:S01]  /*d8b0*/  @!P1 STG.E.U8 desc[UR56][R26.64], R29 ;  /* 0x0000001d1a009986 */ /* 0x0001e2000c101138 */
[----:B------:R-:W-:Y:S02]  /*d8c0*/  F2FP.SATFINITE.E4M3.F32.PACK_AB_MERGE_C R223, RZ, R223, RZ ;  /* 0x000000dfffdf723e */ /* 0x000fe400048070ff */
[C---:B------:R-:W-:Y:S01]  /*d8d0*/  ISETP.LT.OR P2, PT, R35.reuse, 0x9, !P2 ;  /* 0x000000092300780c */ /* 0x040fe20005741670 */
[----:B------:R1:W-:Y:S01]  /*d8e0*/  @!P5 STG.E.U8 desc[UR56][R24.64+0x8], R31 ;  /* 0x0000081f1800d986 */ /* 0x0003e2000c101138 */
[----:B------:R-:W-:Y:S02]  /*d8f0*/  ISETP.GE.AND P1, PT, R36, 0x12, PT ;  /* 0x000000122400780c */ /* 0x000fe40003f26270 */
[C---:B------:R-:W-:Y:S01]  /*d900*/  ISETP.LT.OR P5, PT, R35.reuse, 0x1, !P0 ;  /* 0x000000012300780c */ /* 0x040fe200047a1670 */
[----:B------:R-:W-:Y:S01]  /*d910*/  @!P6 STG.E.U8 desc[UR56][R24.64+0x9], R223 ;  /* 0x000009df1800e986 */ /* 0x000fe2000c101138 */
[----:B------:R-:W-:Y:S01]  /*d920*/  FMUL R220, R220, UR4 ;  /* 0x00000004dcdc7c20 */ /* 0x000fe20008400000 */
[----:B------:R-:W-:-:S02]  /*d930*/  ISETP.LT.OR P6, PT, R35, 0x1, !P1 ;  /* 0x000000012300780c */ /* 0x000fc40004fc1670 */
[----:B0-----:R-:W-:Y:S01]  /*d940*/  F2FP.SATFINITE.E4M3.F32.PACK_AB_MERGE_C R29, RZ, R222, RZ ;  /* 0x000000deff1d723e */ /* 0x001fe200048070ff */
[----:B------:R-:W-:Y:S01]  /*d950*/  FMUL R219, R219, UR4 ;  /* 0x00000004dbdb7c20 */ /* 0x000fe20008400000 */
[----:B------:R-:W-:Y:S01]  /*d960*/  F2FP.SATFINITE.E4M3.F32.PACK_AB_MERGE_C R221, RZ, R221, RZ ;  /* 0x000000ddffdd723e */ /* 0x000fe200048070ff */
[----:B------:R-:W-:Y:S01]  /*d970*/  FMUL R218, R218, UR4 ;  /* 0x00000004dada7c20 */ /* 0x000fe20008400000 */
[----:B-1----:R-:W-:Y:S01]  /*d980*/  F2FP.SATFINITE.E4M3.F32.PACK_AB_MERGE_C R31, RZ, R220, RZ ;  /* 0x000000dcff1f723e */ /* 0x002fe200048070ff */
[----:B------:R0:W-:Y:S01]  /*d990*/  @!P4 STG.E.U8 desc[UR56][R26.64+0x8], R29 ;  /* 0x0000081d1a00c986 */ /* 0x0001e2000c101138 */
[----:B------:R-:W-:Y:S02]  /*d9a0*/  ISETP.GE.AND P4, PT, R36, 0x19, PT ;  /* 0x000000192400780c */ /* 0x000fe40003f86270 */
[----:B------:R-:W-:Y:S01]  /*d9b0*/  ISETP.LT.OR P0, PT, R35, 0x9, !P0 ;  /* 0x000000092300780c */ /* 0x000fe20004701670 */
[----:B------:R-:W-:Y:S01]  /*d9c0*/  @!P2 STG.E.U8 desc[UR56][R26.64+0x9], R221 ;  /* 0x000009dd1a00a986 */ /* 0x000fe2000c101138 */
[----:B------:R-:W-:-:S02]  /*d9d0*/  F2FP.SATFINITE.E4M3.F32.PACK_AB_MERGE_C R219, RZ, R219, RZ ;  /* 0x000000dbffdb723e */ /* 0x000fc400048070ff */
[C---:B------:R-:W-:Y:S01]  /*d9e0*/  ISETP.LT.OR P1, PT, R35.reuse, 0x9, !P1 ;  /* 0x000000092300780c */ /* 0x040fe20004f21670 */
[----:B------:R1:W-:Y:S01]  /*d9f0*/  @!P5 STG.E.U8 desc[UR56][R24.64+0x10], R31 ;  /* 0x0000101f1800d986 */ /* 0x0003e2000c101138 */
[----:B------:R-:W-:Y:S02]  /*da00*/  ISETP.GE.AND P2, PT, R36, 0x1a, PT ;  /* 0x0000001a2400780c */ /* 0x000fe40003f46270 */
[----:B------:R-:W-:Y:S01]  /*da10*/  ISETP.LT.OR P5, PT, R35, 0x1, !P4 ;  /* 0x000000012300780c */ /* 0x000fe200067a1670 */
[----:B------:R-:W-:Y:S01]  /*da20*/  FMUL R217, R217, UR4 ;  /* 0x00000004d9d97c20 */ /* 0x000fe20008400000 */
[----:B------:R-:W-:Y:S01]  /*da30*/  @!P6 STG.E.U8 desc[UR56][R24.64+0x11], R219 ;  /* 0x000011db1800e986 */ /* 0x000fe2000c101138 */
[----:B------:R-:W-:Y:S01]  /*da40*/  FMUL R216, R216, UR4 ;  /* 0x00000004d8d87c20 */ /* 0x000fe20008400000 */
[----:B------:R-:W-:Y:S02]  /*da50*/  ISETP.LT.OR P6, PT, R35, 0x1, !P2 ;  /* 0x000000012300780c */ /* 0x000fe400057c1670 */
[----:B0-----:R-:W-:Y:S01]  /*da60*/  F2FP.SATFINITE.E4M3.F32.PACK_AB_MERGE_C R29, RZ, R218, RZ ;  /* 0x000000daff1d723e */ /* 0x001fe200048070ff */
[----:B------:R-:W-:Y:S01]  /*da70*/  FMUL R215, R215, UR4 ;  /* 0x00000004d7d77c20 */ /* 0x000fe20008400000 */
[----:B------:R-:W-:Y:S01]  /*da80*/  F2FP.SATFINITE.E4M3.F32.PACK_AB_MERGE_C R217, RZ, R217, RZ ;  /* 0x000000d9ffd9723e */ /* 0x000fe200048070ff */
[----:B------:R-:W-:Y:S01]  /*da90*/  FMUL R214, R214, UR4 ;  /* 0x00000004d6d67c20 */ /* 0x000fe20008400000 */
[----:B-1----:R-:W-:Y:S01]  /*daa0*/  F2FP.SATFINITE.E4M3.F32.PACK_AB_MERGE_C R31, RZ, R216, RZ ;  /* 0x000000d8ff1f723e */ /* 0x002fe200048070ff */
[----:B------:R0:W-:Y:S01]  /*dab0*/  @!P0 STG.E.U8 desc[UR56][R26.64+0x10], R29 ;  /* 0x0000101d1a008986 */ /* 0x0001e2000c101138 */
[----:B------:R-:W-:-:S02]  /*dac0*/  ISETP.GE.AND P0, PT, R36, 0x21, PT ;  /* 0x000000212400780c */ /* 0x000fc40003f06270 */
[C---:B------:R-:W-:Y:S01]  /*dad0*/  ISETP.LT.OR P4, PT, R35.reuse, 0x9, !P4 ;  /* 0x000000092300780c */ /* 0x040fe20006781670 */
[----:B------:R-:W-:Y:S01]  /*dae0*/  @!P1 STG.E.U8 desc[UR56][R26.64+0x11], R217 ;  /* 0x000011d91a009986 */ /* 0x000fe2000c101138 */
[----:B------:R-:W-:Y:S02]  /*daf0*/  F2FP.SATFINITE.E4M3.F32.PACK_AB_MERGE_C R215, RZ, R215, RZ ;  /* 0x000000d7ffd7723e */ /* 0x000fe400048070ff */
[C---:B------:R-:W-:Y:S01]  /*db00*/  ISETP.LT.OR P2, PT, R35.reuse, 0x9, !P2 ;  /* 0x000000092300780c */ /* 0x040fe20005741670 */
[----:B------:R1:W-:Y:S01]  /*db10*/  @!P5 STG.E.U8 desc[UR56][R24.64+0x18], R31 ;  /* 0x0000181f1800d986 */ /* 0x0003e2000c101138 */
[----:B------:R-:W-:Y:S02]  /*db20*/  ISETP.GE.AND P1, PT, R36, 0x22, PT ;  /* 0x000000222400780c */ /* 0x000fe40003f26270 */
[----:B------:R-:W-:Y:S01]  /*db30*/  ISETP.LT.OR P5, PT, R35, 0x1, !P0 ;  /* 0x000000012300780c */ /* 0x000fe200047a1670 */
[----:B------:R-:W-:Y:S01]  /*db40*/  FMUL R213, R213, UR4 ;  /* 0x00000004d5d57c20 */ /* 0x000fe20008400000 */
        /* <DEDUP_REMOVED lines=24> */
[----:B------:R-:W2:Y:S01]  /*dcd0*/  LDL.LU R227, [R1+0xc] ;  /* 0x00000c0001e37983 */ /* 0x000ea20000300800 */
[----:B-1----:R-:W-:-:S02]  /*dce0*/  F2FP.SATFINITE.E4M3.F32.PACK_AB_MERGE_C R31, RZ, R208, RZ ;  /* 0x000000d0ff1f723e */ /* 0x002fc400048070ff */
[C---:B------:R-:W-:Y:S01]  /*dcf0*/  ISETP.LT.OR P4, PT, R35.reuse, 0x9, !P4 ;  /* 0x000000092300780c */ /* 0x040fe20006781670 */
[----:B------:R0:W-:Y:S01]  /*dd00*/  @!P0 STG.E.U8 desc[UR56][R26.64+0x20], R29 ;  /* 0x0000201d1a008986 */ /* 0x0001e2000c101138 */
[----:B------:R-:W-:Y:S01]  /*dd10*/  ISETP.GE.AND P0, PT, R36, 0x31, PT ;  /* 0x000000312400780c */ /* 0x000fe20003f06270 */
[----:B------:R-:W-:Y:S01]  /*dd20*/  FMUL R206, R206, UR4 ;  /* 0x00000004cece7c20 */ /* 0x000fe20008400000 */
[----:B------:R-:W-:Y:S01]  /*dd30*/  F2FP.SATFINITE.E4M3.F32.PACK_AB_MERGE_C R207, RZ, R207, RZ ;  /* 0x000000cfffcf723e */ /* 0x000fe200048070ff */
[----:B------:R-:W-:Y:S01]  /*dd40*/  @!P1 STG.E.U8 desc[UR56][R26.64+0x21], R209 ;  /* 0x000021d11a009986 */ /* 0x000fe2000c101138 */
[----:B------:R-:W-:Y:S02]  /*dd50*/  ISETP.LT.OR P2, PT, R35, 0x9, !P2 ;  /* 0x000000092300780c */ /* 0x000fe40005741670 */
[----:B------:R-:W-:Y:S01]  /*dd60*/  ISETP.GE.AND P1, PT, R36, 0x32, PT ;  /* 0x000000322400780c */ /* 0x000fe20003f26270 */
[----:B------:R-:W3:Y:S01]  /*dd70*/  LDL.LU R226, [R1+0x8] ;  /* 0x0000080001e27983 */ /* 0x000ee20000300800 */
[----:B------:R-:W-:-:S03]  /*dd80*/  FMUL R205, R205, UR4 ;  /* 0x00000004cdcd7c20 */ /* 0x000fc60008400000 */
[----:B------:R1:W-:Y:S01]  /*dd90*/  @!P5 STG.E.U8 desc[UR56][R24.64+0x28], R31 ;  /* 0x0000281f1800d986 */ /* 0x0003e2000c101138 */
[----:B------:R-:W-:-:S03]  /*dda0*/  ISETP.LT.OR P5, PT, R35, 0x1, !P0 ;  /* 0x000000012300780c */ /* 0x000fc600047a1670 */
[----:B------:R-:W4:Y:S01]  /*ddb0*/  LDL.LU R224, [R1+0x4] ;  /* 0x0000040001e07983 */ /* 0x000f220000300800 */
[----:B------:R-:W-:Y:S01]  /*ddc0*/  FMUL R204, R204, UR4 ;  /* 0x00000004cccc7c20 */ /* 0x000fe20008400000 */
[----:B0-----:R-:W-:Y:S02]  /*ddd0*/  F2FP.SATFINITE.E4M3.F32.PACK_AB_MERGE_C R29, RZ, R206, RZ ;  /* 0x000000ceff1d723e */ /* 0x001fe400048070ff */
[----:B------:R-:W-:Y:S01]  /*dde0*/  @!P6 STG.E.U8 desc[UR56][R24.64+0x29], R207 ;  /* 0x000029cf1800e986 */ /* 0x000fe2000c101138 */
[----:B------:R-:W-:-:S03]  /*ddf0*/  ISETP.LT.OR P6, PT, R35, 0x1, !P1 ;  /* 0x000000012300780c */ /* 0x000fc60004fc1670 */
[----:B------:R-:W2:Y:S01]  /*de00*/  LDL.LU R225, [R1] ;  /* 0x0000000001e17983 */ /* 0x000ea20000300800 */
[----:B------:R-:W-:Y:S01]  /*de10*/  FMUL R203, R203, UR4 ;  /* 0x00000004cbcb7c20 */ /* 0x000fe20008400000 */
[----:B------:R-:W-:Y:S02]  /*de20*/  F2FP.SATFINITE.E4M3.F32.PACK_AB_MERGE_C R205, RZ, R205, RZ ;  /* 0x000000cdffcd723e */ /* 0x000fe400048070ff */
[----:B-1----:R-:W-:Y:S01]  /*de30*/  F2FP.SATFINITE.E4M3.F32.PACK_AB_MERGE_C R31, RZ, R204, RZ ;  /* 0x000000ccff1f723e */ /* 0x002fe200048070ff */
[----:B------:R0:W-:Y:S01]  /*de40*/  @!P4 STG.E.U8 desc[UR56][R26.64+0x28], R29 ;  /* 0x0000281d1a00c986 */ /* 0x0001e2000c101138 */
[----:B------:R-:W-:Y:S02]  /*de50*/  ISETP.GE.AND P4, PT, R36, 0x39, PT ;  /* 0x000000392400780c */ /* 0x000fe40003f86270 */
[C---:B------:R-:W-:Y:S01]  /*de60*/  ISETP.LT.OR P0, PT, R35.reuse, 0x9, !P0 ;  /* 0x000000092300780c */ /* 0x040fe20004701670 */
[----:B------:R-:W-:Y:S01]  /*de70*/  @!P2 STG.E.U8 desc[UR56][R26.64+0x29], R205 ;  /* 0x000029cd1a00a986 */ /* 0x000fe2000c101138 */
[----:B------:R-:W-:Y:S01]  /*de80*/  F2FP.SATFINITE.E4M3.F32.PACK_AB_MERGE_C R203, RZ, R203, RZ ;  /* 0x000000cbffcb723e */ /* 0x000fe200048070ff */
[----:B------:R-:W-:Y:S01]  /*de90*/  FMUL R202, R202, UR4 ;  /* 0x00000004caca7c20 */ /* 0x000fe20008400000 */
[----:B------:R-:W-:Y:S01]  /*dea0*/  ISETP.LT.OR P1, PT, R35, 0x9, !P1 ;  /* 0x000000092300780c */ /* 0x000fe20004f21670 */
[----:B------:R1:W-:Y:S01]  /*deb0*/  @!P5 STG.E.U8 desc[UR56][R24.64+0x30], R31 ;  /* 0x0000301f1800d986 */ /* 0x0003e2000c101138 */
[----:B------:R-:W-:-:S02]  /*dec0*/  ISETP.GE.AND P2, PT, R36, 0x3a, PT ;  /* 0x0000003a2400780c */ /* 0x000fc40003f46270 */
        /* <DEDUP_REMOVED lines=210> */
[----:B------:R-:W-:Y:S01]  /*ebf0*/  F2FP.SATFINITE.E4M3.F32.PACK_AB_MERGE_C R155, RZ, R155, RZ ;  /* 0x0000009bff9b723e */ /* 0x000fe200048070ff */
[----:B------:R-:W-:Y:S01]  /*ec00*/  @!P2 STG.E.U8 desc[UR56][R26.64+0x89], R157 ;  /* 0x0000899d1a00a986 */ /* 0x000fe2000c101138 */
[----:B------:R-:W-:-:S02]  /*ec10*/  ISETP.LT.OR P0, PT, R35, 0x9, !P0 ;  /* 0x000000092300780c */ /* 0x000fc40004701670 */
[C---:B------:R-:W-:Y:S01]  /*ec20*/  ISETP.LT.OR P1, PT, R35.reuse, 0x9, !P1 ;  /* 0x000000092300780c */ /* 0x040fe20004f21670 */
[----:B------:R1:W-:Y:S01]  /*ec30*/  @!P5 STG.E.U8 desc[UR56][R24.64+0x90], R31 ;  /* 0x0000901f1800d986 */ /* 0x0003e2000c101138 */
[----:B------:R-:W-:Y:S02]  /*ec40*/  ISETP.GE.AND P2, PT, R36, 0x9a, PT ;  /* 0x0000009a2400780c */ /* 0x000fe40003f46270 */
[----:B------:R-:W-:Y:S01]  /*ec50*/  ISETP.LT.OR P5, PT, R35, 0x1, !P4 ;  /* 0x000000012300780c */ /* 0x000fe200067a1670 */
[----:B------:R-:W-:Y:S01]  /*ec60*/  FMUL R153, R153, UR4 ;  /* 0x0000000499997c20 */ /* 0x000fe20008400000 */
[----:B------:R-:W-:Y:S01]  /*ec70*/  @!P6 STG.E.U8 desc[UR56][R24.64+0x91], R155 ;  /* 0x0000919b1800e986 */ /* 0x000fe2000c101138 */
[----:B------:R-:W-:Y:S01]  /*ec80*/  FMUL R152, R152, UR4 ;  /* 0x0000000498987c20 */ /* 0x000fe20008400000 */
[----:B------:R-:W-:Y:S01]  /*ec90*/  ISETP.LT.OR P6, PT, R35, 0x1, !P2 ;  /* 0x000000012300780c */ /* 0x000fe200057c1670 */
[----:B------:R-:W-:Y:S01]  /*eca0*/  FMUL R151, R151, UR4 ;  /* 0x0000000497977c20 */ /* 0x000fe20008400000 */
[----:B0-----:R-:W-:Y:S01]  /*ecb0*/  F2FP.SATFINITE.E4M3.F32.PACK_AB_MERGE_C R29, RZ, R154, RZ ;  /* 0x0000009aff1d723e */ /* 0x001fe200048070ff */
[----:B------:R-:W-:Y:S01]  /*ecc0*/  FMUL R150, R150, UR4 ;  /* 0x0000000496967c20 */ /* 0x000fe20008400000 */
[----:B------:R-:W-:Y:S01]  /*ecd0*/  F2FP.SATFINITE.E4M3.F32.PACK_AB_MERGE_C R153, RZ, R153, RZ ;  /* 0x00000099ff99723e */ /* 0x000fe200048070ff */
[----:B------:R-:W-:Y:S01]  /*ece0*/  FMUL R149, R149, UR4 ;  /* 0x0000000495957c20 */ /* 0x000fe20008400000 */
[----:B-1----:R-:W-:Y:S01]  /*ecf0*/  F2FP.SATFINITE.E4M3.F32.PACK_AB_MERGE_C R31, RZ, R152, RZ ;  /* 0x00000098ff1f723e */ /* 0x002fe200048070ff */
[----:B------:R0:W-:Y:S01]  /*ed00*/  @!P0 STG.E.U8 desc[UR56][R26.64+0x90], R29 ;  /* 0x0000901d1a008986 */ /* 0x0001e2000c101138 */
[----:B------:R-:W-:-:S03]  /*ed10*/  F2FP.SATFINITE.E4M3.F32.PACK_AB_MERGE_C R151, RZ, R151, RZ ;  /* 0x00000097ff97723e */ /* 0x000fc600048070ff */
[----:B------:R-:W-:Y:S01]  /*ed20*/  @!P1 STG.E.U8 desc[UR56][R26.64+0x91], R153 ;  /* 0x000091991a009986 */ /* 0x000fe2000c101138 */
[----:B------:R-:W-:-:S03]  /*ed30*/  ISETP.GE.AND P0, PT, R36, 0xa1, PT ;  /* 0x000000a12400780c */ /* 0x000fc60003f06270 */
[----:B------:R1:W-:Y:S01]  /*ed40*/  @!P5 STG.E.U8 desc[UR56][R24.64+0x98], R31 ;  /* 0x0000981f1800d986 */ /* 0x0003e2000c101138 */
[----:B------:R-:W-:Y:S02]  /*ed50*/  ISETP.GE.AND P5, PT, R36, 0xa2, PT ;  /* 0x000000a22400780c */ /* 0x000fe40003fa6270 */
[C---:B------:R-:W-:Y:S01]  /*ed60*/  ISETP.LT.OR P4, PT, R35.reuse, 0x9, !P4 ;  /* 0x000000092300780c */ /* 0x040fe20006781670 */
[----:B------:R-:W-:Y:S01]  /*ed70*/  @!P6 STG.E.U8 desc[UR56][R24.64+0x99], R151 ;  /* 0x000099971800e986 */ /* 0x000fe2000c101138 */
[C---:B------:R-:W-:Y:S02]  /*ed80*/  ISETP.LT.OR P2, PT, R35.reuse, 0x9, !P2 ;  /* 0x000000092300780c */ /* 0x040fe40005741670 */
[C---:B------:R-:W-:Y:S01]  /*ed90*/  ISETP.LT.OR P1, PT, R35.reuse, 0x1, !P0 ;  /* 0x000000012300780c */ /* 0x040fe20004721670 */
        /* <DEDUP_REMOVED lines=8> */
[----:B------:R-:W-:Y:S01]  /*ee20*/  FMUL R144, R144, UR4 ;  /* 0x0000000490907c20 */ /* 0x000fe20008400000 */
[----:B------:R-:W-:Y:S01]  /*ee30*/  F2FP.SATFINITE.E4M3.F32.PACK_AB_MERGE_C R147, RZ, R147, RZ ;  /* 0x00000093ff93723e */ /* 0x000fe200048070ff */
[----:B------:R0:W-:Y:S04]  /*ee40*/  @!P4 STG.E.U8 desc[UR56][R26.64+0x98], R29 ;  /* 0x0000981d1a00c986 */ /* 0x0001e8000c101138 */
[----:B------:R-:W-:Y:S04]  /*ee50*/  @!P2 STG.E.U8 desc[UR56][R26.64+0x99], R149 ;  /* 0x000099951a00a986 */ /* 0x000fe8000c101138 */
[----:B------:R1:W-:Y:S01]  /*ee60*/  @!P1 STG.E.U8 desc[UR56][R24.64+0xa0], R31 ;  /* 0x0000a01f18009986 */ /* 0x0003e2000c101138 */
[----:B------:R-:W-:-:S03]  /*ee70*/  ISETP.GE.AND P1, PT, R36, 0xaa, PT ;  /* 0x000000aa2400780c */ /* 0x000fc60003f26270 */
[----:B------:R-:W-:Y:S01]  /*ee80*/  @!P6 STG.E.U8 desc[UR56][R24.64+0xa1], R147 ;  /* 0x0000a1931800e986 */ /* 0x000fe2000c101138 */
[----:B------:R-:W-:Y:S02]  /*ee90*/  ISETP.GE.AND P6, PT, R36, 0xa9, PT ;  /* 0x000000a92400780c */ /* 0x000fe40003fc6270 */
[----:B------:R-:W-:Y:S01]  /*eea0*/  ISETP.LT.OR P0, PT, R35, 0x9, !P0 ;  /* 0x000000092300780c */ /* 0x000fe20004701670 */
[----:B------:R-:W-:Y:S01]  /*eeb0*/  FMUL R23, R23, UR4 ;  /* 0x0000000417177c20 */ /* 0x000fe20008400000 */
[C---:B------:R-:W-:Y:S01]  /*eec0*/  ISETP.LT.OR P5, PT, R35.reuse, 0x9, !P5 ;  /* 0x000000092300780c */ /* 0x040fe20006fa1670 */
[----:B------:R-:W-:Y:S01]  /*eed0*/  FMUL R22, R22, UR4 ;  /* 0x0000000416167c20 */ /* 0x000fe20008400000 */
[----:B------:R-:W-:Y:S01]  /*eee0*/  ISETP.LT.OR P2, PT, R35, 0x1, !P6 ;  /* 0x000000012300780c */ /* 0x000fe20007741670 */
        /* <DEDUP_REMOVED lines=10> */
[----:B------:R0:W-:Y:S01]  /*ef90*/  @!P0 STG.E.U8 desc[UR56][R26.64+0xa0], R29 ;  /* 0x0000a01d1a008986 */ /* 0x0001e2000c101138 */
[----:B------:R-:W-:-:S03]  /*efa0*/  ISETP.LT.OR P0, PT, R35, 0x9, !P6 ;  /* 0x000000092300780c */ /* 0x000fc60007701670 */
[----:B------:R-:W-:Y:S01]  /*efb0*/  @!P5 STG.E.U8 desc[UR56][R26.64+0xa1], R145 ;  /* 0x0000a1911a00d986 */ /* 0x000fe2000c101138 */
[----:B------:R-:W-:-:S03]  /*efc0*/  ISETP.LT.OR P1, PT, R35, 0x9, !P1 ;  /* 0x000000092300780c */ /* 0x000fc60004f21670 */
[----:B------:R-:W-:Y:S01]  /*efd0*/  @!P2 STG.E.U8 desc[UR56][R24.64+0xa8], R31 ;  /* 0x0000a81f1800a986 */ /* 0x000fe2000c101138 */
[----:B------:R-:W-:-:S03]  /*efe0*/  ISETP.GE.AND P2, PT, R36, 0xb2, PT ;  /* 0x000000b22400780c */ /* 0x000fc60003f46270 */
[----:B------:R1:W-:Y:S01]  /*eff0*/  @!P4 STG.E.U8 desc[UR56][R24.64+0xa9], R23 ;  /* 0x0000a9171800c986 */ /* 0x0003e2000c101138 */
[----:B------:R-:W-:Y:S02]  /*f000*/  ISETP.GE.AND P4, PT, R36, 0xb1, PT ;  /* 0x000000b12400780c */ /* 0x000fe40003f86270 */
        /* <DEDUP_REMOVED lines=13> */
[----:B------:R-:W-:Y:S01]  /*f0e0*/  @!P0 STG.E.U8 desc[UR56][R26.64+0xa8], R29 ;  /* 0x0000a81d1a008986 */ /* 0x000fe2000c101138 */
[----:B------:R-:W-:-:S02]  /*f0f0*/  F2FP.SATFINITE.E4M3.F32.PACK_AB_MERGE_C R31, RZ, R18, RZ ;  /* 0x00000012ff1f723e */ /* 0x000fc400048070ff */
[C---:B------:R-:W-:Y:S01]  /*f100*/  ISETP.GE.AND P0, PT, R36.reuse, 0xba, PT ;  /* 0x000000ba2400780c */ /* 0x040fe20003f06270 */
[----:B------:R-:W-:Y:S01]  /*f110*/  @!P1 STG.E.U8 desc[UR56][R26.64+0xa9], R21 ;  /* 0x0000a9151a009986 */ /* 0x000fe2000c101138 */
[----:B------:R-:W-:Y:S02]  /*f120*/  ISETP.GE.AND P1, PT, R36, 0xb9, PT ;  /* 0x000000b92400780c */ /* 0x000fe40003f26270 */
[C---:B------:R-:W-:Y:S01]  /*f130*/  ISETP.LT.OR P2, PT, R35.reuse, 0x9, !P2 ;  /* 0x000000092300780c */ /* 0x040fe20005741670 */
[----:B------:R-:W-:Y:S01]  /*f140*/  @!P5 STG.E.U8 desc[UR56][R24.64+0xb0], R23 ;  /* 0x0000b0171800d986 */ /* 0x000fe2000c101138 */
[----:B------:R-:W-:-:S03]  /*f150*/  ISETP.LT.OR P5, PT, R35, 0x1, !P0 ;  /* 0x000000012300780c */ /* 0x000fc600047a1670 */
[----:B------:R0:W-:Y:S04]  /*f160*/  @!P6 STG.E.U8 desc[UR56][R24.64+0xb1], R19 ;  /* 0x0000b1131800e986 */ /* 0x0001e8000c101138 */
[----:B------:R-:W-:Y:S01]  /*f170*/  @!P4 STG.E.U8 desc[UR56][R26.64+0xb0], R31 ;  /* 0x0000b01f1a00c986 */ /* 0x000fe2000c101138 */
[C---:B------:R-:W-:Y:S02]  /*f180*/  ISETP.LT.OR P4, PT, R35.reuse, 0x1, !P1 ;  /* 0x000000012300780c */ /* 0x040fe40004f81670 */
[----:B------:R-:W-:Y:S01]  /*f190*/  ISETP.LT.OR P1, PT, R35, 0x9, !P1 ;  /* 0x000000092300780c */ /* 0x000fe20004f21670 */
[----:B------:R-:W-:Y:S01]  /*f1a0*/  FMUL R10, R10, UR4 ;  /* 0x000000040a0a7c20 */ /* 0x000fe20008400000 */
[----:B------:R-:W-:Y:S01]  /*f1b0*/  F2FP.SATFINITE.E4M3.F32.PACK_AB_MERGE_C R17, RZ, R17, RZ ;  /* 0x00000011ff11723e */ /* 0x000fe200048070ff */
[----:B------:R-:W-:Y:S01]  /*f1c0*/  FMUL R9, R9, UR4 ;  /* 0x0000000409097c20 */ /* 0x000fe20008400000 */
[----:B------:R-:W-:Y:S01]  /*f1d0*/  F2FP.SATFINITE.E4M3.F32.PACK_AB_MERGE_C R15, RZ, R15, RZ ;  /* 0x0000000fff0f723e */ /* 0x000fe200048070ff */
[----:B------:R-:W-:Y:S01]  /*f1e0*/  FMUL R7, R7, UR4 ;  /* 0x0000000407077c20 */ /* 0x000fe20008400000 */
[----:B0-----:R-:W-:Y:S01]  /*f1f0*/  F2FP.SATFINITE.E4M3.F32.PACK_AB_MERGE_C R19, RZ, R16, RZ ;  /* 0x00000010ff13723e */ /* 0x001fe200048070ff */
[----:B------:R-:W3:Y:S01]  /*f200*/  LDL.LU R220, [R1+0x14] ;  /* 0x0000140001dc7983 */ /* 0x000ee20000300800 */
[----:B------:R-:W-:-:S03]  /*f210*/  F2FP.SATFINITE.E4M3.F32.PACK_AB_MERGE_C R21, RZ, R14, RZ ;  /* 0x0000000eff15723e */ /* 0x000fc600048070ff */
[----:B------:R-:W-:Y:S01]  /*f220*/  @!P2 STG.E.U8 desc[UR56][R26.64+0xb1], R17 ;  /* 0x0000b1111a00a986 */ /* 0x000fe2000c101138 */
[----:B------:R-:W-:Y:S02]  /*f230*/  ISETP.GE.AND P2, PT, R36, 0xc1, PT ;  /* 0x000000c12400780c */ /* 0x000fe40003f46270 */
[C---:B------:R-:W-:Y:S01]  /*f240*/  ISETP.LT.OR P0, PT, R35.reuse, 0x9, !P0 ;  /* 0x000000092300780c */ /* 0x040fe20004701670 */
[----:B------:R-:W-:Y:S01]  /*f250*/  @!P4 STG.E.U8 desc[UR56][R24.64+0xb8], R19 ;  /* 0x0000b8131800c986 */ /* 0x000fe2000c101138 */
[----:B------:R-:W-:-:S03]  /*f260*/  ISETP.LT.OR P4, PT, R35, 0x1, !P2 ;  /* 0x000000012300780c */ /* 0x000fc60005781670 */
[----:B------:R0:W-:Y:S04]  /*f270*/  @!P5 STG.E.U8 desc[UR56][R24.64+0xb9], R15 ;  /* 0x0000b90f1800d986 */ /* 0x0001e8000c101138 */
[----:B------:R-:W-:Y:S01]  /*f280*/  @!P1 STG.E.U8 desc[UR56][R26.64+0xb8], R21 ;  /* 0x0000b8151a009986 */ /* 0x000fe2000c101138 */
[----:B------:R-:W-:Y:S02]  /*f290*/  ISETP.GE.AND P1, PT, R36, 0xc2, PT ;  /* 0x000000c22400780c */ /* 0x000fe40003f26270 */
[C---:B------:R-:W-:Y:S01]  /*f2a0*/  ISETP.LT.OR P2, PT, R35.reuse, 0x9, !P2 ;  /* 0x000000092300780c */ /* 0x040fe20005741670 */
[----:B------:R-:W3:Y:S01]  /*f2b0*/  LDL.LU R221, [R1+0x10] ;  /* 0x0000100001dd7983 */ /* 0x000ee20000300800 */
[C---:B------:R-:W-:Y:S01]  /*f2c0*/  ISETP.LT.OR P5, PT, R35.reuse, 0x1, !P1 ;  /* 0x000000012300780c */ /* 0x040fe20004fa1670 */
[----:B------:R-:W-:Y:S01]  /*f2d0*/  FMUL R8, R8, UR4 ;  /* 0x0000000408087c20 */ /* 0x000fe20008400000 */
[----:B------:R-:W-:Y:S01]  /*f2e0*/  F2FP.SATFINITE.E4M3.F32.PACK_AB_MERGE_C R13, RZ, R13, RZ ;  /* 0x0000000dff0d723e */ /* 0x000fe200048070ff */
[----:B------:R-:W-:Y:S01]  /*f2f0*/  FMUL R6, R6, UR4 ;  /* 0x0000000406067c20 */ /* 0x000fe20008400000 */
[----:B0-----:R-:W-:Y:S01]  /*f300*/  F2FP.SATFINITE.E4M3.F32.PACK_AB_MERGE_C R15, RZ, R12, RZ ;  /* 0x0000000cff0f723e */ /* 0x001fe200048070ff */
[----:B-----5:R-:W-:Y:S01]  /*f310*/  FMUL R0, R0, UR4 ;  /* 0x0000000400007c20 */ /* 0x020fe20008400000 */
[----:B------:R-:W-:Y:S01]  /*f320*/  F2FP.SATFINITE.E4M3.F32.PACK_AB_MERGE_C R11, RZ, R11, RZ ;  /* 0x0000000bff0b723e */ /* 0x000fe200048070ff */
[----:B------:R0:W-:Y:S01]  /*f330*/  @!P0 STG.E.U8 desc[UR56][R26.64+0xb9], R13 ;  /* 0x0000b90d1a008986 */ /* 0x0001e2000c101138 */
[----:B------:R-:W-:Y:S01]  /*f340*/  ISETP.LT.OR P1, PT, R35, 0x9, !P1 ;  /* 0x000000092300780c */ /* 0x000fe20004f21670 */
[----:B------:R-:W-:Y:S01]  /*f350*/  FMUL R5, R5, UR4 ;  /* 0x0000000405057c20 */ /* 0x000fe20008400000 */
[C---:B------:R-:W-:Y:S01]  /*f360*/  ISETP.GE.AND P0, PT, R36.reuse, 0xc9, PT ;  /* 0x000000c92400780c */ /* 0x040fe20003f06270 */
[----:B------:R-:W-:Y:S01]  /*f370*/  @!P4 STG.E.U8 desc[UR56][R24.64+0xc0], R15 ;  /* 0x0000c00f1800c986 */ /* 0x000fe2000c101138 */
[----:B------:R-:W-:Y:S01]  /*f380*/  ISETP.GE.AND P4, PT, R36, 0xca, PT ;  /* 0x000000ca2400780c */ /* 0x000fe20003f86270 */
[----:B------:R-:W-:Y:S01]  /*f390*/  FMUL R3, R3, UR4 ;  /* 0x0000000403037c20 */ /* 0x000fe20008400000 */
[C---:B------:R-:W-:Y:S01]  /*f3a0*/  ISETP.LT.OR P6, PT, R35.reuse, 0x1, !P0 ;  /* 0x000000012300780c */ /* 0x040fe200047c1670 */
[----:B------:R-:W-:Y:S01]  /*f3b0*/  @!P5 STG.E.U8 desc[UR56][R24.64+0xc1], R11 ;  /* 0x0000c10b1800d986 */ /* 0x000fe2000c101138 */
[C---:B------:R-:W-:Y:S01]  /*f3c0*/  ISETP.LT.OR P0, PT, R35.reuse, 0x9, !P0 ;  /* 0x000000092300780c */ /* 0x040fe20004701670 */
[----:B------:R-:W-:Y:S01]  /*f3d0*/  FMUL R2, R2, UR4 ;  /* 0x0000000402027c20 */ /* 0x000fe20008400000 */
[----:B------:R-:W-:Y:S01]  /*f3e0*/  F2FP.SATFINITE.E4M3.F32.PACK_AB_MERGE_C R9, RZ, R9, RZ ;  /* 0x00000009ff09723e */ /* 0x000fe200048070ff */
[----:B------:R-:W3:Y:S01]  /*f3f0*/  LDL.LU R222, [R1+0x18] ;  /* 0x0000180001de7983 */ /* 0x000ee20000300800 */
[----:B0-----:R-:W-:Y:S01]  /*f400*/  F2FP.SATFINITE.E4M3.F32.PACK_AB_MERGE_C R13, RZ, R10, RZ ;  /* 0x0000000aff0d723e */ /* 0x001fe200048070ff */
[----:B------:R-:W-:Y:S01]  /*f410*/  FMUL R4, R4, UR4 ;  /* 0x0000000404047c20 */ /* 0x000fe20008400000 */
[----:B------:R-:W-:Y:S01]  /*f420*/  ISETP.LT.OR P5, PT, R35, 0x9, !P4 ;  /* 0x000000092300780c */ /* 0x000fe200067a1670 */
[----:B------:R0:W-:Y:S01]  /*f430*/  @!P1 STG.E.U8 desc[UR56][R26.64+0xc1], R9 ;  /* 0x0000c1091a009986 */ /* 0x0001e2000c101138 */
[----:B------:R-:W-:-:S02]  /*f440*/  F2FP.SATFINITE.E4M3.F32.PACK_AB_MERGE_C R7, RZ, R7, RZ ;  /* 0x00000007ff07723e */ /* 0x000fc400048070ff */
[----:B------:R-:W-:Y:S01]  /*f450*/  F2FP.SATFINITE.E4M3.F32.PACK_AB_MERGE_C R17, RZ, R8, RZ ;  /* 0x00000008ff11723e */ /* 0x000fe200048070ff */
[----:B------:R1:W-:Y:S01]  /*f460*/  @!P2 STG.E.U8 desc[UR56][R26.64+0xc0], R13 ;  /* 0x0000c00d1a00a986 */ /* 0x0003e2000c101138 */
[----:B------:R-:W-:Y:S02]  /*f470*/  ISETP.LT.OR P2, PT, R35, 0x1, !P4 ;  /* 0x000000012300780c */ /* 0x000fe40006741670 */
[----:B------:R-:W-:Y:S01]  /*f480*/  F2FP.SATFINITE.E4M3.F32.PACK_AB_MERGE_C R5, RZ, R5, RZ ;  /* 0x00000005ff05723e */ /* 0x000fe200048070ff */
[----:B------:R-:W-:Y:S01]  /*f490*/  @!P6 STG.E.U8 desc[UR56][R24.64+0xc8], R17 ;  /* 0x0000c8111800e986 */ /* 0x000fe2000c101138 */
[C---:B------:R-:W-:Y:S02]  /*f4a0*/  ISETP.GE.AND P4, PT, R36.reuse, 0xd2, PT ;  /* 0x000000d22400780c */ /* 0x040fe40003f86270 */
[----:B------:R-:W-:Y:S01]  /*f4b0*/  ISETP.GE.AND P1, PT, R36, 0xd1, PT ;  /* 0x000000d12400780c */ /* 0x000fe20003f26270 */
[----:B------:R-:W3:Y:S01]  /*f4c0*/  LDL.LU R223, [R1+0x1c] ;  /* 0x00001c0001df7983 */ /* 0x000ee20000300800 */
[----:B0-----:R-:W-:-:S02]  /*f4d0*/  F2FP.SATFINITE.E4M3.F32.PACK_AB_MERGE_C R9, RZ, R6, RZ ;  /* 0x00000006ff09723e */ /* 0x001fc400048070ff */
[----:B------:R-:W-:Y:S02]  /*f4e0*/  ISETP.LT.OR P6, PT, R35, 0x1, !P1 ;  /* 0x000000012300780c */ /* 0x000fe40004fc1670 */
[----:B-1----:R-:W-:Y:S01]  /*f4f0*/  F2FP.SATFINITE.E4M3.F32.PACK_AB_MERGE_C R13, RZ, R3, RZ ;  /* 0x00000003ff0d723e */ /* 0x002fe200048070ff */
[----:B------:R0:W-:Y:S01]  /*f500*/  @!P2 STG.E.U8 desc[UR56][R24.64+0xc9], R7 ;  /* 0x0000c9071800a986 */ /* 0x0001e2000c101138 */
[----:B--2---:R-:W-:Y:S01]  /*f510*/  FMUL R3, R225, UR4 ;  /* 0x00000004e1037c20 */ /* 0x004fe20008400000 */
[C---:B------:R-:W-:Y:S02]  /*f520*/  ISETP.LT.OR P2, PT, R35.reuse, 0x1, !P4 ;  /* 0x000000012300780c */ /* 0x040fe40006741670 */
[----:B------:R1:W-:Y:S01]  /*f530*/  @!P0 STG.E.U8 desc[UR56][R26.64+0xc8], R9 ;  /* 0x0000c8091a008986 */ /* 0x0003e2000c101138 */
[----:B------:R-:W-:Y:S02]  /*f540*/  F2FP.SATFINITE.E4M3.F32.PACK_AB_MERGE_C R11, RZ, R4, RZ ;  /* 0x00000004ff0b723e */ /* 0x000fe400048070ff */
[C---:B------:R-:W-:Y:S01]  /*f550*/  ISETP.LT.OR P1, PT, R35.reuse, 0x9, !P1 ;  /* 0x000000092300780c */ /* 0x040fe20004f21670 */
[----:B------:R2:W-:Y:S01]  /*f560*/  @!P5 STG.E.U8 desc[UR56][R26.64+0xc9], R5 ;  /* 0x0000c9051a00d986 */ /* 0x0005e2000c101138 */
[----:B------:R-:W-:-:S02]  /*f570*/  ISETP.LT.OR P5, PT, R35, 0x9, !P4 ;  /* 0x000000092300780c */ /* 0x000fc400067a1670 */
[----:B------:R-:W-:Y:S01]  /*f580*/  ISETP.GE.AND P4, PT, R36, 0xda, PT ;  /* 0x000000da2400780c */ /* 0x000fe20003f86270 */
[----:B------:R-:W2:Y:S01]  /*f590*/  LDL.LU R225, [R1+0x24] ;  /* 0x0000240001e17983 */ /* 0x000ea20000300800 */
[----:B0-----:R-:W-:Y:S01]  /*f5a0*/  F2FP.SATFINITE.E4M3.F32.PACK_AB_MERGE_C R7, RZ, R0, RZ ;  /* 0x00000000ff07723e */ /* 0x001fe200048070ff */
[----:B----4-:R-:W-:Y:S01]  /*f5b0*/  FMUL R0, R224, UR4 ;  /* 0x00000004e0007c20 */ /* 0x010fe20008400000 */
[----:B------:R-:W-:Y:S01]  /*f5c0*/  ISETP.GE.AND P0, PT, R36, 0xd9, PT ;  /* 0x000000d92400780c */ /* 0x000fe20003f06270 */
[----:B------:R-:W4:Y:S03]  /*f5d0*/  LDL.LU R224, [R1+0x20] ;  /* 0x0000200001e07983 */ /* 0x000f260000300800 */
[----:B-1----:R-:W-:Y:S01]  /*f5e0*/  F2FP.SATFINITE.E4M3.F32.PACK_AB_MERGE_C R9, RZ, R0, RZ ;  /* 0x00000000ff09723e */ /* 0x002fe200048070ff */
[----:B---3--:R-:W-:Y:S01]  /*f5f0*/  FMUL R0, R226, UR4 ;  /* 0x00000004e2007c20 */ /* 0x008fe20008400000 */
[----:B--2---:R-:W-:Y:S01]  /*f600*/  F2FP.SATFINITE.E4M3.F32.PACK_AB_MERGE_C R5, RZ, R2, RZ ;  /* 0x00000002ff05723e */ /* 0x004fe200048070ff */
[----:B------:R-:W-:Y:S01]  /*f610*/  FMUL R2, R227, UR4 ;  /* 0x00000004e3027c20 */ /* 0x000fe20008400000 */
[----:B------:R-:W2:Y:S04]  /*f620*/  LDL.LU R226, [R1+0x28] ;  /* 0x0000280001e27983 */ /* 0x000ea80000300800 */
[----:B------:R-:W3:Y:S04]  /*f630*/  LDL.LU R227, [R1+0x2c] ;  /* 0x00002c0001e37983 */ /* 0x000ee80000300800 */
[----:B------:R-:W-:Y:S01]  /*f640*/  @!P2 STG.E.U8 desc[UR56][R24.64+0xd1], R13 ;  /* 0x0000d10d1800a986 */ /* 0x000fe2000c101138 */
[----:B------:R-:W-:-:S03]  /*f650*/  ISETP.LT.OR P2, PT, R35, 0x1, !P4 ;  /* 0x000000012300780c */ /* 0x000fc60006741670 */
[----:B------:R-:W-:Y:S01]  /*f660*/  @!P6 STG.E.U8 desc[UR56][R24.64+0xd0], R11 ;  /* 0x0000d00b1800e986 */ /* 0x000fe2000c101138 */
[C---:B------:R-:W-:Y:S02]  /*f670*/  ISETP.LT.OR P6, PT, R35.reuse, 0x1, !P0 ;  /* 0x000000012300780c */ /* 0x040fe400047c1670 */
[----:B------:R-:W-:Y:S01]  /*f680*/  F2FP.SATFINITE.E4M3.F32.PACK_AB_MERGE_C R3, RZ, R3, RZ ;  /* 0x00000003ff03723e */ /* 0x000fe200048070ff */
[----:B------:R0:W-:Y:S01]  /*f690*/  @!P1 STG.E.U8 desc[UR56][R26.64+0xd0], R5 ;  /* 0x0000d0051a009986 */ /* 0x0001e2000c101138 */
[C---:B------:R-:W-:Y:S02]  /*f6a0*/  ISETP.LT.OR P0, PT, R35.reuse, 0x9, !P0 ;  /* 0x000000092300780c */ /* 0x040fe40004701670 */
[----:B------:R-:W-:Y:S01]  /*f6b0*/  ISETP.LT.OR P1, PT, R35, 0x9, !P4 ;  /* 0x000000092300780c */ /* 0x000fe20006721670 */
[----:B------:R1:W-:Y:S01]  /*f6c0*/  @!P5 STG.E.U8 desc[UR56][R26.64+0xd1], R7 ;  /* 0x0000d1071a00d986 */ /* 0x0003e2000c101138 */
[----:B------:R-:W-:-:S03]  /*f6d0*/  ISETP.GE.AND P4, PT, R36, 0xe2, PT ;  /* 0x000000e22400780c */ /* 0x000fc60003f86270 */
[----:B------:R1:W-:Y:S01]  /*f6e0*/  @!P2 STG.E.U8 desc[UR56][R24.64+0xd9], R9 ;  /* 0x0000d9091800a986 */ /* 0x0003e2000c101138 */
[----:B------:R-:W-:-:S03]  /*f6f0*/  ISETP.GE.AND P2, PT, R36, 0xe1, PT ;  /* 0x000000e12400780c */ /* 0x000fc60003f46270 */
[----:B------:R-:W-:Y:S01]  /*f700*/  @!P6 STG.E.U8 desc[UR56][R24.64+0xd8], R3 ;  /* 0x0000d8031800e986 */ /* 0x000fe2000c101138 */
[C---:B------:R-:W-:Y:S02]  /*f710*/  ISETP.LT.OR P5, PT, R35.reuse, 0x1, !P2 ;  /* 0x000000012300780c */ /* 0x040fe400057a1670 */
[----:B------:R-:W-:Y:S02]  /*f720*/  ISETP.LT.OR P6, PT, R35, 0x1, !P4 ;  /* 0x000000012300780c */ /* 0x000fe400067c1670 */
[----:B0-----:R-:W-:Y:S02]  /*f730*/  F2FP.SATFINITE.E4M3.F32.PACK_AB_MERGE_C R5, RZ, R0, RZ ;  /* 0x00000000ff05723e */ /* 0x001fe400048070ff */
[----:B-1----:R-:W-:-:S03]  /*f740*/  F2FP.SATFINITE.E4M3.F32.PACK_AB_MERGE_C R7, RZ, R2, RZ ;  /* 0x00000002ff07723e */ /* 0x002fc600048070ff */
[----:B------:R-:W-:Y:S01]  /*f750*/  @!P0 STG.E.U8 desc[UR56][R26.64+0xd8], R5 ;  /* 0x0000d8051a008986 */ /* 0x000fe2000c101138 */
[C---:B------:R-:W-:Y:S02]  /*f760*/  ISETP.LT.OR P0, PT, R35.reuse, 0x9, !P2 ;  /* 0x000000092300780c */ /* 0x040fe40005701670 */
[C---:B------:R-:W-:Y:S01]  /*f770*/  ISETP.GE.AND P2, PT, R36.reuse, 0xe9, PT ;  /* 0x000000e92400780c */ /* 0x040fe20003f46270 */
[----:B------:R0:W-:Y:S01]  /*f780*/  @!P1 STG.E.U8 desc[UR56][R26.64+0xd9], R7 ;  /* 0x0000d9071a009986 */ /* 0x0001e2000c101138 */
[----:B------:R-:W-:Y:S02]  /*f790*/  ISETP.GE.AND P1, PT, R36, 0xea, PT ;  /* 0x000000ea2400780c */ /* 0x000fe40003f26270 */
[----:B------:R-:W-:Y:S01]  /*f7a0*/  ISETP.LT.OR P4, PT, R35, 0x9, !P4 ;  /* 0x000000092300780c */ /* 0x000fe20006781670 */
[----:B------:R-:W-:-:S05]  /*f7b0*/  FMUL R2, R220, UR4 ;  /* 0x00000004dc027c20 */ /* 0x000fca0008400000 */
[----:B------:R-:W-:-:S05]  /*f7c0*/  F2FP.SATFINITE.E4M3.F32.PACK_AB_MERGE_C R11, RZ, R2, RZ ;  /* 0x00000002ff0b723e */ /* 0x000fca00048070ff */
[----:B------:R-:W-:Y:S01]  /*f7d0*/  @!P6 STG.E.U8 desc[UR56][R24.64+0xe1], R11 ;  /* 0x0000e10b1800e986 */ /* 0x000fe2000c101138 */
[----:B------:R-:W-:-:S05]  /*f7e0*/  FMUL R0, R221, UR4 ;  /* 0x00000004dd007c20 */ /* 0x000fca0008400000 */
[----:B------:R-:W-:Y:S02]  /*f7f0*/  F2FP.SATFINITE.E4M3.F32.PACK_AB_MERGE_C R9, RZ, R0, RZ ;  /* 0x00000000ff09723e */ /* 0x000fe400048070ff */
[----:B------:R-:W-:-:S03]  /*f800*/  ISETP.LT.OR P6, PT, R35, 0x1, !P1 ;  /* 0x000000012300780c */ /* 0x000fc60004fc1670 */
[----:B------:R1:W-:Y:S01]  /*f810*/  @!P5 STG.E.U8 desc[UR56][R24.64+0xe0], R9 ;  /* 0x0000e0091800d986 */ /* 0x0003e2000c101138 */
[C---:B------:R-:W-:Y:S02]  /*f820*/  ISETP.LT.OR P5, PT, R35.reuse, 0x1, !P2 ;  /* 0x000000012300780c */ /* 0x040fe400057a1670 */
[C---:B------:R-:W-:Y:S02]  /*f830*/  ISETP.LT.OR P2, PT, R35.reuse, 0x9, !P2 ;  /* 0x000000092300780c */ /* 0x040fe40005741670 */
[----:B------:R-:W-:Y:S01]  /*f840*/  ISETP.LT.OR P1, PT, R35, 0x9, !P1 ;  /* 0x000000092300780c */ /* 0x000fe20004f21670 */
[----:B------:R-:W-:-:S05]  /*f850*/  FMUL R0, R222, UR4 ;  /* 0x00000004de007c20 */ /* 0x000fca0008400000 */
[----:B------:R-:W-:Y:S01]  /*f860*/  F2FP.SATFINITE.E4M3.F32.PACK_AB_MERGE_C R13, RZ, R0, RZ ;  /* 0x00000000ff0d723e */ /* 0x000fe200048070ff */
[----:B------:R-:W-:-:S05]  /*f870*/  FMUL R0, R223, UR4 ;  /* 0x00000004df007c20 */ /* 0x000fca0008400000 */
[----:B0-----:R-:W-:Y:S01]  /*f880*/  F2FP.SATFINITE.E4M3.F32.PACK_AB_MERGE_C R7, RZ, R0, RZ ;  /* 0x00000000ff07723e */ /* 0x001fe200048070ff */
[----:B------:R0:W-:Y:S01]  /*f890*/  @!P0 STG.E.U8 desc[UR56][R26.64+0xe0], R13 ;  /* 0x0000e00d1a008986 */ /* 0x0001e2000c101138 */
[----:B------:R-:W-:Y:S01]  /*f8a0*/  FMUL R3, R225, UR4 ;  /* 0x00000004e1037c20 */ /* 0x000fe20008400000 */
[----:B----4-:R-:W-:-:S04]  /*f8b0*/  FMUL R2, R224, UR4 ;  /* 0x00000004e0027c20 */ /* 0x010fc80008400000 */
[----:B-1----:R-:W-:Y:S01]  /*f8c0*/  F2FP.SATFINITE.E4M3.F32.PACK_AB_MERGE_C R9, RZ, R3, RZ ;  /* 0x00000003ff09723e */ /* 0x002fe200048070ff */
[----:B--2---:R-:W-:Y:S01]  /*f8d0*/  FMUL R4, R226, UR4 ;  /* 0x00000004e2047c20 */ /* 0x004fe20008400000 */
[----:B---3--:R-:W-:Y:S01]  /*f8e0*/  FMUL R5, R227, UR4 ;  /* 0x00000004e3057c20 */ /* 0x008fe20008400000 */
[----:B------:R-:W-:-:S03]  /*f8f0*/  F2FP.SATFINITE.E4M3.F32.PACK_AB_MERGE_C R3, RZ, R2, RZ ;  /* 0x00000002ff03723e */ /* 0x000fc600048070ff */
[----:B------:R-:W-:Y:S02]  /*f900*/  F2FP.SATFINITE.E4M3.F32.PACK_AB_MERGE_C R11, RZ, R4, RZ ;  /* 0x00000004ff0b723e */ /* 0x000fe400048070ff */
[----:B------:R-:W-:Y:S01]  /*f910*/  F2FP.SATFINITE.E4M3.F32.PACK_AB_MERGE_C R5, RZ, R5, RZ ;  /* 0x00000005ff05723e */ /* 0x000fe200048070ff */
[----:B------:R0:W-:Y:S04]  /*f920*/  @!P4 STG.E.U8 desc[UR56][R26.64+0xe1], R7 ;  /* 0x0000e1071a00c986 */ /* 0x0001e8000c101138 */
[----:B------:R0:W-:Y:S04]  /*f930*/  @!P6 STG.E.U8 desc[UR56][R24.64+0xe9], R9 ;  /* 0x0000e9091800e986 */ /* 0x0001e8000c101138 */
[----:B------:R0:W-:Y:S04]  /*f940*/  @!P5 STG.E.U8 desc[UR56][R24.64+0xe8], R3 ;  /* 0x0000e8031800d986 */ /* 0x0001e8000c101138 */
[----:B------:R0:W-:Y:S04]  /*f950*/  @!P2 STG.E.U8 desc[UR56][R26.64+0xe8], R11 ;  /* 0x0000e80b1a00a986 */ /* 0x0001e8000c101138 */
[----:B------:R0:W-:Y:S02]  /*f960*/  @!P1 STG.E.U8 desc[UR56][R26.64+0xe9], R5 ;  /* 0x0000e9051a009986 */ /* 0x0001e4000c101138 */
.L_x_273:
[----:B------:R-:W-:Y:S05]  /*f970*/  BSYNC B0 ;  /* 0x0000000000007941 */ /* 0x000fea0003800000 */
.L_x_31:
[----:B0----5:R-:W2:Y:S04]  /*f980*/  LDL.LU R3, [R1+0x44] ;  /* 0x0000440001037983 */ /* 0x021ea80000300800 */
[----:B------:R-:W2:Y:S01]  /*f990*/  LDL.LU R2, [R1+0x48] ;  /* 0x0000480001027983 */ /* 0x000ea20000300800 */
[----:B------:R-:W-:Y:S01]  /*f9a0*/  ULDC UR6, c[0x0][0xc] ;  /* 0x0000030000067ab9 */ /* 0x000fe20000000800 */
[----:B------:R-:W-:Y:S01]  /*f9b0*/  ULDC UR7, c[0x0][0x10] ;  /* 0x0000040000077ab9 */ /* 0x000fe20000000800 */
[----:B------:R-:W2:Y:S01]  /*f9c0*/  LDC R5, c[0x0][0x14] ;  /* 0x00000500ff057b82 */ /* 0x000ea20000000800 */
[----:B------:R-:W-:Y:S01]  /*f9d0*/  UIMAD.WIDE.U32 UR6, UR6, UR7, URZ ;  /* 0x00000007060672a5 */ /* 0x000fe2000f8e003f */
[----:B------:R-:W-:-:S05]  /*f9e0*/  PRMT R0, RZ, 0x7610, R0 ;  /* 0x00007610ff007816 */ /* 0x000fca0000000000 */
[----:B--2---:R-:W-:-:S04]  /*f9f0*/  IMAD.WIDE.U32 R2, R5, UR6, R2 ;  /* 0x0000000605027c25 */ /* 0x004fc8000f8e0002 */
[----:B------:R-:W-:Y:S01]  /*fa00*/  IMAD R5, R5, UR7, RZ ;  /* 0x0000000705057c24 */ /* 0x000fe2000f8e02ff */
[----:B------:R-:W-:Y:S01]  /*fa10*/  ULDC.64 UR6, c[0x0][0x650] ;  /* 0x0001940000067ab9 */ /* 0x000fe20000000a00 */
[----:B------:R-:W-:Y:S01]  /*fa20*/  IMAD.MOV.U32 R19, RZ, RZ, R2 ;  /* 0x000000ffff137224 */ /* 0x000fe200078e0002 */
[----:B------:R-:W-:Y:S01]  /*fa30*/  ISETP.GE.U32.AND P0, PT, R2, UR6, PT ;  /* 0x0000000602007c0c */ /* 0x000fe2000bf06070 */
[----:B------:R-:W-:Y:S01]  /*fa40*/  IMAD.IADD R22, R3, 0x1, R5 ;  /* 0x0000000103167824 */ /* 0x000fe200078e0205 */
[----:B------:R-:W-:Y:S01]  /*fa50*/  UMOV UR6, 0xffffffff ;  /* 0xffffffff00067882 */ /* 0x000fe20000000000 */
[----:B------:R-:W-:Y:S02]  /*fa60*/  IMAD.MOV.U32 R3, RZ, RZ, -0x1 ;  /* 0xffffffffff037424 */ /* 0x000fe400078e00ff */
[----:B------:R-:W-:Y:S01]  /*fa70*/  IMAD.U32 R2, RZ, RZ, UR6 ;  /* 0x00000006ff027e24 */ /* 0x000fe2000f8e00ff */
[----:B------:R0:W-:Y:S01]  /*fa80*/  STL [R1+0x44], R22 ;  /* 0x0000441601007387 */ /* 0x0001e20000100800 */
[----:B------:R-:W-:-:S03]  /*fa90*/  ISETP.GE.U32.AND.EX P0, PT, R22, UR7, PT, P0 ;  /* 0x0000000716007c0c */ /* 0x000fc6000bf06100 */
[----:B------:R0:W-:Y:S04]  /*faa0*/  STL [R1+0x58], R3 ;  /* 0x0000580301007387 */ /* 0x0001e80000100800 */
[----:B------:R0:W-:Y:S04]  /*fab0*/  STL [R1+0x48], R19 ;  /* 0x0000481301007387 */ /* 0x0001e80000100800 */
[----:B------:R0:W-:Y:S02]  /*fac0*/  STL [R1+0x50], R2 ;  /* 0x0000500201007387 */ /* 0x0001e40000100800 */
[----:B------:R-:W-:Y:S05]  /*fad0*/  @P0 BRA `(.L_x_274) ;  /* 0x0000000400740947 */ /* 0x000fea0003800000 */
[----:B------:R-:W2:Y:S01]  /*fae0*/  S2R R14, SR_CTAID.X ;  /* 0x00000000000e7919 */ /* 0x000ea20000002500 */
[----:B------:R-:W5:Y:S01]  /*faf0*/  LDC.64 R8, c[0x0][0x628] ;  /* 0x00018a00ff087b82 */ /* 0x000f620000000a00 */
[----:B------:R-:W-:Y:S01]  /*fb00*/  ULDC UR6, c[0x0][0x150] ;  /* 0x0000540000067ab9 */ /* 0x000fe20000000800 */
[----:B------:R-:W-:Y:S01]  /*fb10*/  IMAD.MOV.U32 R6, RZ, RZ, R19 ;  /* 0x000000ffff067224 */ /* 0x000fe200078e0013 */
[----:B------:R-:W0:Y:S01]  /*fb20*/  S2R R16, SR_CTAID.Y ;  /* 0x0000000000107919 */ /* 0x000e220000002600 */
[----:B------:R-:W-:-:S04]  /*fb30*/  IMAD.MOV.U32 R7, RZ, RZ, R22 ;  /* 0x000000ffff077224 */ /* 0x000fc800078e0016 */
[----:B------:R-:W0:Y:S08]  /*fb40*/  LDC R17, c[0x0][0x144] ;  /* 0x00005100ff117b82 */ /* 0x000e300000000800 */
[----:B------:R-:W0:Y:S08]  /*fb50*/  LDC R10, c[0x0][0x630] ;  /* 0x00018c00ff0a7b82 */ /* 0x000e300000000800 */
[----:B------:R-:W0:Y:S01]  /*fb60*/  LDC.64 R12, c[0x0][0x620] ;  /* 0x00018800ff0c7b82 */ /* 0x000e220000000a00 */
[----:B-----5:R-:W-:-:S04]  /*fb70*/  ISETP.NE.U32.AND P0, PT, R8, RZ, PT ;  /* 0x000000ff0800720c */ /* 0x020fc80003f05070 */
[----:B------:R-:W-:Y:S02]  /*fb80*/  ISETP.NE.AND.EX P0, PT, R9, RZ, PT, P0 ;  /* 0x000000ff0900720c */ /* 0x000fe40003f05300 */
[----:B--2---:R-:W-:-:S05]  /*fb90*/  I2FP.F32.U32 R0, R14 ;  /* 0x0000000e00007245 */ /* 0x004fca0000201000 */
[----:B------:R-:W-:-:S04]  /*fba0*/  FMUL R0, R0, UR6 ;  /* 0x0000000600007c20 */ /* 0x000fc80008400000 */
[----:B------:R2:W0:Y:S02]  /*fbb0*/  F2I.U32.TRUNC.NTZ R15, R0 ;  /* 0x00000000000f7305 */ /* 0x000424000020f000 */
[----:B------:R-:W-:Y:S05]  /*fbc0*/  @!P0 BRA `(.L_x_275) ;  /* 0x0000000000288947 */ /* 0x000fea0003800000 */
[----:B--2---:R-:W2:Y:S02]  /*fbd0*/  LDC R0, c[0x0][0x634] ;  /* 0x00018d00ff007b82 */ /* 0x004ea40000000800 */
[----:B--2---:R-:W-:-:S05]  /*fbe0*/  IADD3 R7, P0, R19, R0, RZ ;  /* 0x0000000013077210 */ /* 0x004fca0007f1e0ff */
[----:B------:R-:W-:-:S04]  /*fbf0*/  IMAD.X R11, RZ, RZ, R22, P0 ;  /* 0x000000ffff0b7224 */ /* 0x000fc800000e0616 */
[----:B0-----:R-:W-:-:S04]  /*fc00*/  IMAD.WIDE.U32 R2, R11, R8, RZ ;  /* 0x000000080b027225 */ /* 0x001fc800078e00ff */
[----:B------:R-:W-:-:S04]  /*fc10*/  IMAD.WIDE.U32 R4, P0, R7, R9, R2 ;  /* 0x0000000907047225 */ /* 0x000fc80007800002 */
[----:B------:R-:W-:-:S04]  /*fc20*/  IMAD.WIDE.U32 R2, R7, R8, RZ ;  /* 0x0000000807027225 */ /* 0x000fc800078e00ff */
[----:B------:R-:W-:Y:S01]  /*fc30*/  IMAD.X R7, RZ, RZ, RZ, P0 ;  /* 0x000000ffff077224 */ /* 0x000fe200000e06ff */
[----:B------:R-:W-:Y:S01]  /*fc40*/  IADD3 RZ, P0, R3, R4, RZ ;  /* 0x0000000403ff7210 */ /* 0x000fe20007f1e0ff */
[----:B------:R-:W-:-:S04]  /*fc50*/  IMAD.MOV.U32 R6, RZ, RZ, R5 ;  /* 0x000000ffff067224 */ /* 0x000fc800078e0005 */
[----:B------:R-:W-:-:S08]  /*fc60*/  IMAD.WIDE.U32.X R6, R11, R9, R6, P0 ;  /* 0x000000090b067225 */ /* 0x000fd000000e0406 */
.L_x_275:
[-CC-:B01----:R-:W-:Y:S01]  /*fc70*/  SHF.R.U64 R24, R6, R10.reuse, R7.reuse ;  /* 0x0000000a06187219 */ /* 0x183fe20000001207 */
[----:B------:R-:W0:Y:S01]  /*fc80*/  LDC.64 R20, c[0x0][0x640] ;  /* 0x00019000ff147b82 */ /* 0x000e220000000a00 */
[----:B--2---:R-:W-:Y:S01]  /*fc90*/  SHF.R.U32.HI R0, RZ, R10, R7 ;  /* 0x0000000aff007219 */ /* 0x004fe20000011607 */
[----:B------:R-:W-:Y:S01]  /*fca0*/  IMAD.MOV.U32 R2, RZ, RZ, R19 ;  /* 0x000000ffff027224 */ /* 0x000fe200078e0013 */
[----:B------:R-:W-:Y:S01]  /*fcb0*/  IADD3 R5, P0, RZ, -R24, RZ ;  /* 0x80000018ff057210 */ /* 0x000fe20007f1e0ff */
[----:B------:R-:W-:Y:S01]  /*fcc0*/  IMAD.MOV R15, RZ, RZ, -R15 ;  /* 0x000000ffff0f7224 */ /* 0x000fe200078e0a0f */
[----:B------:R-:W-:Y:S01]  /*fcd0*/  ULDC UR6, c[0x0][0x154] ;  /* 0x0000550000067ab9 */ /* 0x000fe20000000800 */
[----:B------:R-:W-:Y:S02]  /*fce0*/  IMAD.MOV.U32 R7, RZ, RZ, 0x1 ;  /* 0x00000001ff077424 */ /* 0x000fe400078e00ff */
[----:B------:R-:W1:Y:S01]  /*fcf0*/  LDC R4, c[0x0][0x618] ;  /* 0x00018600ff047b82 */ /* 0x000e620000000800 */
[----:B------:R-:W-:-:S02]  /*fd00*/  IMAD.X R3, RZ, RZ, ~R0, P0 ;  /* 0x000000ffff037224 */ /* 0x000fc400000e0e00 */
[----:B------:R-:W-:Y:S02]  /*fd10*/  IMAD R15, R17, R15, R14 ;  /* 0x0000000f110f7224 */ /* 0x000fe400078e020e */
[-C--:B------:R-:W-:Y:S02]  /*fd20*/  IMAD R0, R3, R12.reuse, RZ ;  /* 0x0000000c03007224 */ /* 0x080fe400078e02ff */
[----:B------:R-:W-:Y:S01]  /*fd30*/  IMAD.MOV.U32 R3, RZ, RZ, R22 ;  /* 0x000000ffff037224 */ /* 0x000fe200078e0016 */
[----:B------:R-:W2:Y:S01]  /*fd40*/  LDC R6, c[0x0][0x608] ;  /* 0x00018200ff067b82 */ /* 0x000ea20000000800 */
[----:B------:R-:W-:-:S04]  /*fd50*/  IMAD.WIDE.U32 R2, R5, R12, R2 ;  /* 0x0000000c05027225 */ /* 0x000fc800078e0002 */
[----:B------:R-:W-:-:S03]  /*fd60*/  IMAD R5, R5, R13, R0 ;  /* 0x0000000d05057224 */ /* 0x000fc600078e0200 */
[----:B------:R-:W5:Y:S01]  /*fd70*/  LDC R18, c[0x0][0x658] ;  /* 0x00019600ff127b82 */ /* 0x000f620000000800 */
[----:B------:R-:W-:Y:S01]  /*fd80*/  I2FP.F32.U32 R0, R16 ;  /* 0x0000001000007245 */ /* 0x000fe20000201000 */
[----:B------:R-:W-:Y:S01]  /*fd90*/  IMAD.IADD R3, R3, 0x1, R5 ;  /* 0x0000000103037824 */ /* 0x000fe200078e0205 */
[----:B0-----:R-:W-:Y:S01]  /*fda0*/  ISETP.NE.U32.AND P0, PT, R20, RZ, PT ;  /* 0x000000ff1400720c */ /* 0x001fe20003f05070 */
[----:B------:R-:W-:Y:S02]  /*fdb0*/  IMAD.MOV.U32 R5, RZ, RZ, -0x1 ;  /* 0xffffffffff057424 */ /* 0x000fe400078e00ff */
[----:B------:R-:W-:Y:S02]  /*fdc0*/  FMUL R0, R0, UR6 ;  /* 0x0000000600007c20 */ /* 0x000fe40008400000 */
[----:B------:R-:W0:Y:S01]  /*fdd0*/  LDC R13, c[0x0][0x148] ;  /* 0x00005200ff0d7b82 */ /* 0x000e220000000800 */
[----:B-1----:R-:W-:Y:S01]  /*fde0*/  SHF.R.U64 R10, R2, R4, R3 ;  /* 0x00000004020a7219 */ /* 0x002fe20000001203 */
[----:B------:R1:W0:Y:S01]  /*fdf0*/  F2I.U32.TRUNC.NTZ R12, R0 ;  /* 0x00000000000c7305 */ /* 0x000222000020f000 */
[----:B------:R-:W-:-:S02]  /*fe00*/  ISETP.NE.AND.EX P0, PT, R21, RZ, PT, P0 ;  /* 0x000000ff1500720c */ /* 0x000fc40003f05300 */
[----:B------:R-:W-:-:S03]  /*fe10*/  SHF.R.U32.HI R3, RZ, R4, R3 ;  /* 0x00000004ff037219 */ /* 0x000fc60000011603 */
[----:B------:R-:W0:Y:S01]  /*fe20*/  LDC R14, c[0x0][0x600] ;  /* 0x00018000ff0e7b82 */ /* 0x000e220000000800 */
[-CC-:B--2---:R-:W-:Y:S02]  /*fe30*/  SHF.R.U64 R8, R10, R6.reuse, R3.reuse ;  /* 0x000000060a087219 */ /* 0x184fe40000001203 */
[----:B------:R-:W-:-:S05]  /*fe40*/  SHF.R.U32.HI R3, RZ, R6, R3 ;  /* 0x00000006ff037219 */ /* 0x000fca0000011603 */
[----:B------:R-:W2:Y:S01]  /*fe50*/  LDC R19, c[0x0][0x648] ;  /* 0x00019200ff137b82 */ /* 0x000ea20000000800 */
[-CC-:B-----5:R-:W-:Y:S02]  /*fe60*/  SHF.R.U64 R11, R8, R18.reuse, R3.reuse ;  /* 0x00000012080b7219 */ /* 0x1a0fe40000001203 */
[-C--:B------:R-:W-:Y:S02]  /*fe70*/  SHF.L.U32 R5, R5, R18.reuse, RZ ;  /* 0x0000001205057219 */ /* 0x080fe400000006ff */
[-C--:B------:R-:W-:Y:S01]  /*fe80*/  SHF.R.U32.HI R3, RZ, R18.reuse, R3 ;  /* 0x00000012ff037219 */ /* 0x080fe20000011603 */
[----:B------:R-:W-:Y:S01]  /*fe90*/  IMAD.MOV.U32 R2, RZ, RZ, R11 ;  /* 0x000000ffff027224 */ /* 0x000fe200078e000b */
[----:B------:R-:W-:Y:S01]  /*fea0*/  SHF.L.U32 R34, R7, R18, RZ ;  /* 0x0000001207227219 */ /* 0x000fe200000006ff */
[----:B------:R-:W0:Y:S01]  /*feb0*/  LDC R22, c[0x0][0x638] ;  /* 0x00018e00ff167b82 */ /* 0x000e220000000800 */
[----:B------:R-:W-:-:S07]  /*fec0*/  LOP3.LUT R17, RZ, R5, RZ, 0x33, !PT ;  /* 0x00000005ff117212 */ /* 0x000fce00078e33ff */
[----:B------:R-:W0:Y:S01]  /*fed0*/  LDC R23, c[0x0][0x610] ;  /* 0x00018400ff177b82 */ /* 0x000e220000000800 */
[----:B-1----:R-:W-:Y:S05]  /*fee0*/  @!P0 BRA `(.L_x_276) ;  /* 0x0000000000288947 */ /* 0x002fea0003800000 */
        /* <DEDUP_REMOVED lines=10> */
.L_x_276:
[----:B--2---:R-:W-:Y:S01]  /*ff90*/  SHF.R.U64 R0, R2, R19, R3 ;  /* 0x0000001302007219 */ /* 0x004fe20000001203 */
[----:B0-----:R-:W-:Y:S01]  /*ffa0*/  VIADD R3, R14, 0xffffffff ;  /* 0xffffffff0e037836 */ /* 0x001fe20000000000 */
[----:B------:R-:W-:Y:S01]  /*ffb0*/  LOP3.LUT R5, R8, R17, RZ, 0xc0, !PT ;  /* 0x0000001108057212 */ /* 0x000fe200078ec0ff */
[----:B------:R-:W-:Y:S01]  /*ffc0*/  IMAD.MOV R12, RZ, RZ, -R12 ;  /* 0x000000ffff0c7224 */ /* 0x000fe200078e0a0c */
[----:B------:R-:W-:Y:S01]  /*ffd0*/  R2UR UR6, R24 ;  /* 0x00000000180672ca */ /* 0x000fe200000e0000 */
[----:B------:R-:W-:Y:S01]  /*ffe0*/  IMAD.MOV R2, RZ, RZ, -R0 ;  /* 0x000000ffff027224 */ /* 0x000fe200078e0a00 */
[----:B------:R-:W-:Y:S01]  /*fff0*/  LOP3.LUT R3, R10, R3, RZ, 0xc0, !PT ;  /* 0x000000030a037212 */ /* 0x000fe200078ec0ff */
[----:B------:R-:W-:Y:S02]  /*10000*/  IMAD R34, R34, R0, R5 ;  /* 0x0000000022227224 */ /* 0x000fe400078e0205 */
[----:B------:R-:W-:Y:S02]  /*10010*/  @P3 IMAD R15, R13, R12, R16 ;  /* 0x0000000c0d0f3224 */ /* 0x000fe400078e0210 */
[----:B------:R-:W-:-:S02]  /*10020*/  IMAD R0, R2, R22, R11 ;  /* 0x0000001602007224 */ /* 0x000fc400078e020b */
[----:B------:R-:W-:Y:S02]  /*10030*/  IMAD R34, R34, R23, R15 ;  /* 0x0000001722227224 */ /* 0x000fe400078e020f */
[----:B------:R-:W-:Y:S02]  /*10040*/  IMAD R3, R0, R14, R3 ;  /* 0x0000000e00037224 */ /* 0x000fe400078e0203 */
[----:B------:R-:W-:Y:S02]  /*10050*/  IMAD.U32 R4, RZ, RZ, UR6 ;  /* 0x00000006ff047e24 */ /* 0x000fe4000f8e00ff */
[----:B------:R-:W-:Y:S01]  /*10060*/  IMAD.MOV.U32 R0, RZ, RZ, 0x1 ;  /* 0x00000001ff007424 */ /* 0x000fe200078e00ff */
[----:B------:R-:W-:Y:S02]  /*10070*/  SEL R2, R3, R34, !P3 ;  /* 0x0000002203027207 */ /* 0x000fe40005800000 */
[----:B------:R2:W-:Y:S01]  /*10080*/  STL [R1+0x50], R4 ;  /* 0x0000500401007387 */ /* 0x0005e20000100800 */
[----:B------:R-:W-:-:S03]  /*10090*/  SEL R34, R34, R3, !P3 ;  /* 0x0000000322227207 */ /* 0x000fc60005800000 */
[----:B------:R2:W-:Y:S04]  /*100a0*/  STL [R1+0x58], R2 ;  /* 0x0000580201007387 */ /* 0x0005e80000100800 */
.L_x_274:
[----:B--2---:R-:W2:Y:S04]  /*100b0*/  LDL.LU R4, [R1+0x40] ;  /* 0x0000400001047983 */ /* 0x004ea80000300800 */
[----:B0-----:R-:W5:Y:S04]  /*100c0*/  LDL R3, [R1+0x54] ;  /* 0x0000540001037983 */ /* 0x001f680000100800 */
[----:B------:R-:W3:Y:S01]  /*100d0*/  LDL.LU R2, [R1+0x4c] ;  /* 0x00004c0001027983 */ /* 0x000ee20000300800 */
[----:B------:R-:W-:-:S03]  /*100e0*/  LOP3.LUT P0, RZ, R0, 0xff, RZ, 0xc0, !PT ;  /* 0x000000ff00ff7812 */ /* 0x000fc6000780c0ff */
[----:B------:R-:W-:Y:S01]  /*100f0*/  STL [R1+0x5c], R34 ;  /* 0x00005c2201007387 */ /* 0x000fe20000100800 */
[----:B--2---:R-:W-:Y:S02]  /*10100*/  R2UR UR6, R4 ;  /* 0x00000000040672ca */ /* 0x004fe400000e0000 */
[----:B-----5:R-:W-:Y:S02]  /*10110*/  R2UR UR8, R3 ;  /* 0x00000000030872ca */ /* 0x020fe400000e0000 */
[----:B---3--:R-:W-:-:S11]  /*10120*/  R2UR UR9, R2 ;  /* 0x00000000020972ca */ /* 0x008fd600000e0000 */
[----:B------:R-:W-:-:S04]  /*10130*/  UIADD3 UR6, UR8, UR6, URZ ;  /* 0x0000000608067290 */ /* 0x000fc8000fffe03f */
[----:B------:R-:W-:Y:S02]  /*10140*/  USHF.R.U32.HI UR7, URZ, 0x2, UR6 ;  /* 0x000000023f077899 */ /* 0x000fe40008011606 */
[----:B------:R-:W-:Y:S02]  /*10150*/  UISETP.GT.U32.AND UP0, UPT, UR6, 0x3, UPT ;  /* 0x000000030600788c */ /* 0x000fe4000bf04070 */
[----:B------:R-:W-:Y:S02]  /*10160*/  ULOP3.LUT UR7, UR7, 0x1, URZ, 0xc0, !UPT ;  /* 0x0000000107077892 */ /* 0x000fe4000f8ec03f */
[----:B------:R-:W-:Y:S02]  /*10170*/  UISETP.LT.U32.AND UP0, UPT, UR8, 0x4, UP0 ;  /* 0x000000040800788c */ /* 0x000fe40008701070 */
[----:B------:R-:W-:Y:S02]  /*10180*/  UISETP.NE.U32.AND UP1, UPT, UR7, 0x1, UPT ;  /* 0x000000010700788c */ /* 0x000fe4000bf25070 */
[----:B------:R-:W-:-:S02]  /*10190*/  ULOP3.LUT UR6, UR6, 0x3, URZ, 0xc0, !UPT ;  /* 0x0000000306067892 */ /* 0x000fc4000f8ec03f */
[----:B------:R-:W-:Y:S02]  /*101a0*/  UISETP.GT.U32.AND UP1, UPT, UR8, 0x3, !UP1 ;  /* 0x000000030800788c */ /* 0x000fe4000cf24070 */
[----:B------:R-:W-:Y:S02]  /*101b0*/  USEL UR8, URZ, 0x1, !UP0 ;  /* 0x000000013f087887 */ /* 0x000fe4000c000000 */
[----:B------:R-:W-:Y:S01]  /*101c0*/  USEL UR7, URZ, 0x1, !UP1 ;  /* 0x000000013f077887 */ /* 0x000fe2000c800000 */
[----:B------:R-:W-:-:S03]  /*101d0*/  IMAD.U32 R0, RZ, RZ, UR6 ;  /* 0x00000006ff007e24 */ /* 0x000fc6000f8e00ff */
[----:B------:R-:W-:Y:S02]  /*101e0*/  ULOP3.LUT UR9, UR7, UR9, UR8, 0x96, !UPT ;  /* 0x0000000907097292 */ /* 0x000fe4000f8e9608 */
[----:B------:R0:W-:Y:S04]  /*101f0*/  STL [R1+0x40], R0 ;  /* 0x0000400001007387 */ /* 0x0001e80000100800 */
[----:B0-----:R-:W-:-:S05]  /*10200*/  IMAD.U32 R0, RZ, RZ, UR9 ;  /* 0x00000009ff007e24 */ /* 0x001fca000f8e00ff */
[----:B------:R0:W-:Y:S01]  /*10210*/  STL [R1+0x4c], R0 ;  /* 0x00004c0001007387 */ /* 0x0001e20000100800 */
[----:B------:R-:W-:Y:S05]  /*10220*/  @P0 BRA `(.L_x_277) ;  /* 0xffffff0c00bc0947 */ /* 0x000fea000383ffff */
[----:B------:R-:W-:Y:S05]  /*10230*/  EXIT ;  /* 0x000000000000794d */ /* 0x000fea0003800000 */
.L_x_3:
[----:B------:R-:W2:Y:S01]  /*10240*/  LDL R16, [R1+0x48] ;  /* 0x0000480001107983 */ /* 0x000ea20000100800 */
[----:B------:R-:W-:-:S03]  /*10250*/  ULDC.64 UR4, c[0x0][0x650] ;  /* 0x0001940000047ab9 */ /* 0x000fc60000000a00 */
[----:B------:R-:W3:Y:S01]  /*10260*/  LDL R17, [R1+0x44] ;  /* 0x0000440001117983 */ /* 0x000ee20000100800 */
[----:B------:R-:W-:Y:S01]  /*10270*/  PRMT R4, RZ, 0x7610, R4 ;  /* 0x00007610ff047816 */ /* 0x000fe20000000004 */
[----:B------:R-:W-:Y:S02]  /*10280*/  IMAD.MOV.U32 R5, RZ, RZ, -0x1 ;  /* 0xffffffffff057424 */ /* 0x000fe400078e00ff */
[----:B------:R-:W-:Y:S02]  /*10290*/  IMAD.MOV.U32 R6, RZ, RZ, -0x1 ;  /* 0xffffffffff067424 */ /* 0x000fe400078e00ff */
[----:B------:R-:W-:Y:S01]  /*102a0*/  IMAD.MOV.U32 R11, RZ, RZ, -0x1 ;  /* 0xffffffffff0b7424 */ /* 0x000fe200078e00ff */
[----:B--2---:R-:W-:-:S04]  /*102b0*/  ISETP.GE.U32.AND P0, PT, R16, UR4, PT ;  /* 0x0000000410007c0c */ /* 0x004fc8000bf06070 */
[----:B---3--:R-:W-:-:S13]  /*102c0*/  ISETP.GE.U32.AND.EX P0, PT, R17, UR5, PT, P0 ;  /* 0x0000000511007c0c */ /* 0x008fda000bf06100 */
[----:B------:R-:W-:Y:S05]  /*102d0*/  @P0 BRA `(.L_x_278) ;  /* 0x00000004005c0947 */ /* 0x000fea0003800000 */
[----:B------:R-:W0:Y:S01]  /*102e0*/  LDC.64 R10, c[0x0][0x628] ;  /* 0x00018a00ff0a7b82 */ /* 0x000e220000000a00 */
[----:B------:R-:W-:Y:S02]  /*102f0*/  IMAD.MOV.U32 R8, RZ, RZ, R16 ;  /* 0x000000ffff087224 */ /* 0x000fe400078e0010 */
[----:B------:R-:W-:-:S05]  /*10300*/  IMAD.MOV.U32 R9, RZ, RZ, R17 ;  /* 0x000000ffff097224 */ /* 0x000fca00078e0011 */
        /* <DEDUP_REMOVED lines=15> */
.L_x_279:
[-CC-:B------:R-:W-:Y:S01]  /*10400*/  SHF.R.U64 R11, R8, R12.reuse, R9.reuse ;  /* 0x0000000c080b7219 */ /* 0x180fe20000001209 */
[----:B------:R-:W0:Y:S01]  /*10410*/  LDC.64 R20, c[0x0][0x640] ;  /* 0x00019000ff147b82 */ /* 0x000e220000000a00 */
[----:B------:R-:W-:Y:S01]  /*10420*/  SHF.R.U32.HI R3, RZ, R12, R9 ;  /* 0x0000000cff037219 */ /* 0x000fe20000011609 */
[----:B------:R-:W-:Y:S01]  /*10430*/  ULDC UR4, c[0x0][0x150] ;  /* 0x0000540000047ab9 */ /* 0x000fe20000000800 */
[----:B------:R-:W-:Y:S01]  /*10440*/  IADD3 R7, P0, RZ, -R11, RZ ;  /* 0x8000000bff077210 */ /* 0x000fe20007f1e0ff */
[----:B------:R-:W-:Y:S01]  /*10450*/  IMAD.MOV.U32 R4, RZ, RZ, R16 ;  /* 0x000000ffff047224 */ /* 0x000fe200078e0010 */
[----:B------:R-:W-:Y:S01]  /*10460*/  I2FP.F32.U32 R6, R2 ;  /* 0x0000000200067245 */ /* 0x000fe20000201000 */
[----:B------:R-:W-:Y:S02]  /*10470*/  IMAD.MOV.U32 R5, RZ, RZ, R17 ;  /* 0x000000ffff057224 */ /* 0x000fe400078e0011 */
[----:B------:R-:W1:Y:S01]  /*10480*/  LDC R10, c[0x0][0x618] ;  /* 0x00018600ff0a7b82 */ /* 0x000e620000000800 */
[----:B------:R-:W-:-:S02]  /*10490*/  IMAD.X R3, RZ, RZ, ~R3, P0 ;  /* 0x000000ffff037224 */ /* 0x000fc400000e0e03 */
[----:B------:R-:W-:Y:S01]  /*104a0*/  FMUL R9, R6, UR4 ;  /* 0x0000000406097c20 */ /* 0x000fe20008400000 */
[----:B------:R-:W-:Y:S01]  /*104b0*/  IMAD.WIDE.U32 R4, R7, R14, R4 ;  /* 0x0000000e07047225 */ /* 0x000fe200078e0004 */
[----:B------:R-:W-:-:S03]  /*104c0*/  ULDC UR4, c[0x0][0x154] ;  /* 0x0000550000047ab9 */ /* 0x000fc60000000800 */
[----:B------:R-:W-:Y:S01]  /*104d0*/  IMAD R6, R3, R14, RZ ;  /* 0x0000000e03067224 */ /* 0x000fe200078e02ff */
[----:B------:R-:W2:Y:S01]  /*104e0*/  LDC R13, c[0x0][0x144] ;  /* 0x00005100ff0d7b82 */ /* 0x000ea20000000800 */
[----:B------:R-:W3:Y:S02]  /*104f0*/  F2I.U32.TRUNC.NTZ R9, R9 ;  /* 0x0000000900097305 */ /* 0x000ee4000020f000 */
[----:B------:R-:W-:Y:S02]  /*10500*/  IMAD R3, R7, R15, R6 ;  /* 0x0000000f07037224 */ /* 0x000fe400078e0206 */
[----:B------:R-:W-:Y:S02]  /*10510*/  IMAD.MOV.U32 R6, RZ, RZ, -0x1 ;  /* 0xffffffffff067424 */ /* 0x000fe400078e00ff */
[----:B------:R-:W-:Y:S01]  /*10520*/  IMAD.IADD R3, R5, 0x1, R3 ;  /* 0x0000000105037824 */ /* 0x000fe200078e0203 */
[----:B------:R-:W4:Y:S01]  /*10530*/  LDC R12, c[0x0][0x608] ;  /* 0x00018200ff0c7b82 */ /* 0x000f220000000800 */
[----:B------:R-:W-:-:S02]  /*10540*/  I2FP.F32.U32 R5, R0 ;  /* 0x0000000000057245 */ /* 0x000fc40000201000 */
[----:B0-----:R-:W-:-:S03]  /*10550*/  ISETP.NE.U32.AND P0, PT, R20, RZ, PT ;  /* 0x000000ff1400720c */ /* 0x001fc60003f05070 */
[----:B------:R-:W-:Y:S01]  /*10560*/  FMUL R5, R5, UR4 ;  /* 0x0000000405057c20 */ /* 0x000fe20008400000 */
[----:B------:R-:W-:Y:S01]  /*10570*/  ISETP.NE.AND.EX P0, PT, R21, RZ, PT, P0 ;  /* 0x000000ff1500720c */ /* 0x000fe20003f05300 */
[----:B------:R-:W0:Y:S01]  /*10580*/  LDC R7, c[0x0][0x658] ;  /* 0x00019600ff077b82 */ /* 0x000e220000000800 */
[-C--:B-1----:R-:W-:Y:S01]  /*10590*/  SHF.R.U64 R8, R4, R10.reuse, R3 ;  /* 0x0000000a04087219 */ /* 0x082fe20000001203 */
[----:B---3--:R-:W-:Y:S01]  /*105a0*/  IMAD.MOV R4, RZ, RZ, -R9 ;  /* 0x000000ffff047224 */ /* 0x008fe200078e0a09 */
[----:B------:R-:W-:Y:S02]  /*105b0*/  SHF.R.U32.HI R3, RZ, R10, R3 ;  /* 0x0000000aff037219 */ /* 0x000fe40000011603 */
[----:B------:R1:W3:Y:S03]  /*105c0*/  F2I.U32.TRUNC.NTZ R10, R5 ;  /* 0x00000005000a7305 */ /* 0x0002e6000020f000 */
[----:B------:R-:W1:Y:S01]  /*105d0*/  LDC R17, c[0x0][0x148] ;  /* 0x00005200ff117b82 */ /* 0x000e620000000800 */
[----:B--2---:R-:W-:-:S02]  /*105e0*/  IMAD R19, R13, R4, R2 ;  /* 0x000000040d137224 */ /* 0x004fc400078e0202 */
[----:B------:R-:W-:-:S05]  /*105f0*/  IMAD.MOV.U32 R4, RZ, RZ, 0x1 ;  /* 0x00000001ff047424 */ /* 0x000fca00078e00ff */
[----:B------:R-:W2:Y:S01]  /*10600*/  LDC R14, c[0x0][0x600] ;  /* 0x00018000ff0e7b82 */ /* 0x000ea20000000800 */
[-CC-:B----4-:R-:W-:Y:S02]  /*10610*/  SHF.R.U64 R13, R8, R12.reuse, R3.reuse ;  /* 0x0000000c080d7219 */ /* 0x190fe40000001203 */
[----:B------:R-:W-:-:S05]  /*10620*/  SHF.R.U32.HI R2, RZ, R12, R3 ;  /* 0x0000000cff027219 */ /* 0x000fca0000011603 */
[----:B------:R-:W4:Y:S01]  /*10630*/  LDC R16, c[0x0][0x648] ;  /* 0x00019200ff107b82 */ /* 0x000f220000000800 */
[-CC-:B0-----:R-:W-:Y:S02]  /*10640*/  SHF.R.U64 R15, R13, R7.reuse, R2.reuse ;  /* 0x000000070d0f7219 */ /* 0x181fe40000001202 */
[-C--:B------:R-:W-:Y:S02]  /*10650*/  SHF.L.U32 R6, R6, R7.reuse, RZ ;  /* 0x0000000706067219 */ /* 0x080fe400000006ff */
[-C--:B------:R-:W-:Y:S01]  /*10660*/  SHF.R.U32.HI R3, RZ, R7.reuse, R2 ;  /* 0x00000007ff037219 */ /* 0x080fe20000011602 */
[----:B------:R-:W-:Y:S01]  /*10670*/  IMAD.MOV.U32 R2, RZ, RZ, R15 ;  /* 0x000000ffff027224 */ /* 0x000fe200078e000f */
[----:B------:R-:W-:Y:S01]  /*10680*/  SHF.L.U32 R12, R4, R7, RZ ;  /* 0x00000007040c7219 */ /* 0x000fe200000006ff */
[----:B------:R-:W0:Y:S01]  /*10690*/  LDC R18, c[0x0][0x638] ;  /* 0x00018e00ff127b82 */ /* 0x000e220000000800 */
[----:B------:R-:W-:-:S07]  /*106a0*/  LOP3.LUT R22, RZ, R6, RZ, 0x33, !PT ;  /* 0x00000006ff167212 */ /* 0x000fce00078e33ff */
        /* <DEDUP_REMOVED lines=12> */
.L_x_280:
[----:B----4-:R-:W-:Y:S01]  /*10770*/  SHF.R.U64 R3, R2, R16, R3 ;  /* 0x0000001002037219 */ /* 0x010fe20000001203 */
[----:B--2---:R-:W-:Y:S01]  /*10780*/  VIADD R5, R14, 0xffffffff ;  /* 0xffffffff0e057836 */ /* 0x004fe20000000000 */
[----:B------:R-:W-:Y:S01]  /*10790*/  LOP3.LUT R2, R13, R22, RZ, 0xc0, !PT ;  /* 0x000000160d027212 */ /* 0x000fe200078ec0ff */
[----:B------:R-:W-:Y:S02]  /*107a0*/  IMAD.MOV R10, RZ, RZ, -R10 ;  /* 0x000000ffff0a7224 */ /* 0x000fe400078e0a0a */
[----:B------:R-:W-:Y:S02]  /*107b0*/  IMAD.MOV R4, RZ, RZ, -R3 ;  /* 0x000000ffff047224 */ /* 0x000fe400078e0a03 */
[----:B------:R-:W-:Y:S01]  /*107c0*/  IMAD R2, R12, R3, R2 ;  /* 0x000000030c027224 */ /* 0x000fe200078e0202 */
[----:B------:R-:W-:Y:S01]  /*107d0*/  LOP3.LUT R3, R8, R5, RZ, 0xc0, !PT ;  /* 0x0000000508037212 */ /* 0x000fe200078ec0ff */
[----:B------:R-:W-:Y:S02]  /*107e0*/  @P3 IMAD R19, R17, R10, R0 ;  /* 0x0000000a11133224 */ /* 0x000fe400078e0200 */
[----:B0-----:R-:W-:-:S02]  /*107f0*/  IMAD R0, R4, R18, R15 ;  /* 0x0000001204007224 */ /* 0x001fc400078e020f */
[----:B------:R-:W-:Y:S02]  /*10800*/  IMAD R5, R2, R23, R19 ;  /* 0x0000001702057224 */ /* 0x000fe400078e0213 */
[----:B------:R-:W-:Y:S02]  /*10810*/  IMAD R0, R0, R14, R3 ;  /* 0x0000000e00007224 */ /* 0x000fe400078e0203 */
[----:B------:R-:W-:-:S03]  /*10820*/  IMAD.MOV.U32 R4, RZ, RZ, 0x1 ;  /* 0x00000001ff047424 */ /* 0x000fc600078e00ff */
[----:B------:R-:W-:Y:S02]  /*10830*/  SEL R6, R0, R5, !P3 ;  /* 0x0000000500067207 */ /* 0x000fe40005800000 */
[----:B------:R-:W-:-:S07]  /*10840*/  SEL R5, R5, R0, !P3 ;  /* 0x0000000005057207 */ /* 0x000fce0005800000 */
.L_x_278:
[----:B------:R-:W-:-:S08]  /*10850*/  NOP ;  /* 0x0000000000007918 */ /* 0x000fd00000000000 */
[----:B------:R-:W0:-:S00]  /*10860*/  USETMAXREG.DEALLOC.CTAPOOL 0x28 ;  /* 0x00000028000079c8 */ /* 0x000e0000080e0500 */
[----:B------:R-:W-:-:S13]  /*10870*/  ISETP.NE.AND P0, PT, RZ, UR8, PT ;  /* 0x00000008ff007c0c */ /* 0x000fda000bf05270 */
[----:B------:R-:W-:Y:S05]  /*10880*/  @P0 EXIT ;  /* 0x000000000000094d */ /* 0x000fea0003800000 */
[----:B0-----:R-:W-:Y:S01]  /*10890*/  LOP3.LUT P0, RZ, R4, 0xff, RZ, 0xc0, !PT ;  /* 0x000000ff04ff7812 */ /* 0x001fe2000780c0ff */
[----:B------:R-:W-:Y:S02]  /*108a0*/  IMAD.MOV.U32 R0, RZ, RZ, 0x1 ;  /* 0x00000001ff007424 */ /* 0x000fe400078e00ff */
[----:B------:R-:W-:-:S10]  /*108b0*/  IMAD.MOV.U32 R8, RZ, RZ, RZ ;  /* 0x000000ffff087224 */ /* 0x000fd400078e00ff */
[----:B------:R-:W-:Y:S05]  /*108c0*/  @!P0 BRA `(.L_x_281) ;  /* 0x0000000c005c8947 */ /* 0x000fea0003800000 */
[----:B------:R-:W2:Y:S01]  /*108d0*/  LDL R2, [R1+0x3c] ;  /* 0x00003c0001027983 */ /* 0x000ea20000100800 */
[----:B------:R-:W-:Y:S01]  /*108e0*/  ULDC UR4, c[0x0][0x28c] ;  /* 0x0000a30000047ab9 */ /* 0x000fe20000000800 */
[----:B------:R-:W-:Y:S01]  /*108f0*/  ULDC UR6, c[0x0][0x658] ;  /* 0x0001960000067ab9 */ /* 0x000fe20000000800 */
[----:B------:R-:W-:Y:S01]  /*10900*/  UMOV UR7, 0xffffffff ;  /* 0xffffffff00077882 */ /* 0x000fe20000000000 */
[----:B------:R-:W-:Y:S01]  /*10910*/  ULDC UR5, c[0x0][0x600] ;  /* 0x0001800000057ab9 */ /* 0x000fe20000000800 */
[----:B------:R-:W-:Y:S01]  /*10920*/  UMOV UR9, 0x1 ;  /* 0x0000000100097882 */ /* 0x000fe20000000000 */
[----:B------:R-:W-:Y:S01]  /*10930*/  USHF.L.U32 UR7, UR7, UR6, URZ ;  /* 0x0000000607077299 */ /* 0x000fe2000800063f */
[----:B------:R-:W-:Y:S01]  /*10940*/  BSSY B0, `(.L_x_281) ;  /* 0x00000cf000007945 */ /* 0x000fe20003800000 */
[----:B------:R-:W-:Y:S01]  /*10950*/  ULDC UR8, c[0x0][0xc] ;  /* 0x0000030000087ab9 */ /* 0x000fe20000000800 */
[----:B------:R-:W-:Y:S01]  /*10960*/  IMAD.MOV.U32 R9, RZ, RZ, 0x1 ;  /* 0x00000001ff097424 */ /* 0x000fe200078e00ff */
[----:B------:R-:W-:Y:S01]  /*10970*/  ULDC.64 UR24, c[0x0][0x198] ;  /* 0x0000660000187ab9 */ /* 0x000fe20000000a00 */
[----:B------:R-:W-:-:S02]  /*10980*/  IMAD.MOV.U32 R0, RZ, RZ, 0x1 ;  /* 0x00000001ff007424 */ /* 0x000fc400078e00ff */
[----:B------:R-:W-:Y:S01]  /*10990*/  IMAD.MOV.U32 R8, RZ, RZ, RZ ;  /* 0x000000ffff087224 */ /* 0x000fe200078e00ff */
[----:B--2---:R-:W-:Y:S02]  /*109a0*/  R2UR UR10, R2 ;  /* 0x00000000020a72ca */ /* 0x004fe400000e0000 */
[----:B------:R-:W0:Y:S11]  /*109b0*/  S2R R2, SR_TID.X ;  /* 0x0000000000027919 */ /* 0x000e360000002100 */
[----:B------:R-:W-:-:S02]  /*109c0*/  ULOP3.LUT UR21, UR10, 0x2, URZ, 0xfc, !UPT ;  /* 0x000000020a157892 */ /* 0x000fc4000f8efc3f */
[----:B------:R-:W-:Y:S02]  /*109d0*/  UIADD3 UR10, UR4, 0x7f, URZ ;  /* 0x0000007f040a7890 */ /* 0x000fe4000fffe03f */
[----:B------:R-:W-:Y:S02]  /*109e0*/  UIADD3 UR4, UR5, -0x1, URZ ;  /* 0xffffffff05047890 */ /* 0x000fe4000fffe03f */
[----:B------:R-:W-:Y:S02]  /*109f0*/  USHF.R.S32.HI UR11, URZ, 0x1f, UR10 ;  /* 0x0000001f3f0b7899 */ /* 0x000fe4000801140a */
[----:B------:R-:W-:Y:S02]  /*10a00*/  USHF.L.U32 UR5, UR9, UR6, URZ ;  /* 0x0000000609057299 */ /* 0x000fe4000800063f */
[----:B------:R-:W-:Y:S01]  /*10a10*/  ULEA.HI UR11, UR11, UR10, URZ, 0x7 ;  /* 0x0000000a0b0b7291 */ /* 0x000fe2000f8f383f */
[----:B------:R-:W-:Y:S01]  /*10a20*/  ULDC UR9, c[0x0][0x10] ;  /* 0x0000040000097ab9 */ /* 0x000fe20000000800 */
[----:B------:R-:W-:-:S02]  /*10a30*/  ULOP3.LUT UR6, URZ, UR7, URZ, 0x33, !UPT ;  /* 0x000000073f067292 */ /* 0x000fc4000f8e333f */
[----:B------:R-:W-:Y:S01]  /*10a40*/  UIMAD.WIDE.U32 UR8, UR8, UR9, URZ ;  /* 0x00000009080872a5 */ /* 0x000fe2000f8e003f */
[----:B------:R-:W-:Y:S01]  /*10a50*/  ULDC UR7, c[0x0][0x14] ;  /* 0x0000050000077ab9 */ /* 0x000fe20000000800 */
[----:B------:R-:W-:Y:S02]  /*10a60*/  USHF.R.S32.HI UR19, URZ, 0x7, UR11 ;  /* 0x000000073f137899 */ /* 0x000fe4000801140b */
[----:B------:R-:W-:Y:S01]  /*10a70*/  UIMAD.WIDE.U32 UR22, UR8, UR7, URZ ;  /* 0x00000007081672a5 */ /* 0x000fe2000f8e003f */
[C---:B0-----:R-:W-:Y:S01]  /*10a80*/  LOP3.LUT P4, RZ, R2.reuse, 0x7f, RZ, 0xc0, !PT ;  /* 0x0000007f02ff7812 */ /* 0x041fe2000788c0ff */
[----:B------:R-:W-:Y:S01]  /*10a90*/  UIMAD UR13, UR9, UR7, URZ ;  /* 0x00000007090d72a4 */ /* 0x000fe2000f8e023f */
[----:B------:R-:W-:Y:S01]  /*10aa0*/  LOP3.LUT P0, RZ, R2, 0x1f, RZ, 0xc0, !PT ;  /* 0x0000001f02ff7812 */ /* 0x000fe2000780c0ff */
[----:B------:R-:W-:Y:S02]  /*10ab0*/  UIADD3 UR26, UR19, 0x1, URZ ;  /* 0x00000001131a7890 */ /* 0x000fe4000fffe03f */
[----:B------:R-:W-:Y:S01]  /*10ac0*/  UIADD3 UR13, UR23, UR13, URZ ;  /* 0x0000000d170d7290 */ /* 0x000fe2000fffe03f */
[----:B------:R-:W-:-:S13]  /*10ad0*/  PLOP3.LUT P0, PT, P0, P4, PT, 0x8a, 0x0 ;  /* 0x000000000000781c */ /* 0x000fda0000709172 */
.L_x_293:
[----:B------:R-:W-:-:S03]  /*10ae0*/  UMOV UR7, 0xffffffff ;  /* 0xffffffff00077882 */ /* 0x000fc60000000000 */
[----:B------:R-:W-:Y:S05]  /*10af0*/  BRA.DIV UR7, `(.L_x_282) ;  /* 0x0000000e07d47947 */ /* 0x000fea000b800000 */
[----:B------:R-:W-:-:S13]  /*10b00*/  ELECT P1, URZ, PT ;  /* 0x00000000003f782f */ /* 0x000fda0003820000 */
.L_x_304:
[----:B------:R-:W0:Y:S01]  /*10b10*/  LDC R2, c[0x0][0x28c] ;  /* 0x0000a300ff027b82 */ /* 0x000e220000000800 */
[----:B------:R-:W-:Y:S01]  /*10b20*/  BSSY B1, `(.L_x_283) ;  /* 0x0000038000017945 */ /* 0x000fe20003800000 */
[----:B0-----:R-:W-:-:S13]  /*10b30*/  ISETP.LT.OR P1, PT, R2, 0x1, !P1 ;  /* 0x000000010200780c */ /* 0x001fda0004f21670 */
[----:B------:R-:W-:Y:S05]  /*10b40*/  @P1 BRA `(.L_x_284) ;  /* 0x0000000000d41947 */ /* 0x000fea0003800000 */
[----:B------:R-:W-:Y:S02]  /*10b50*/  IMAD R6, R6, 0xf0, RZ ;  /* 0x000000f006067824 */ /* 0x000fe400078e02ff */
[----:B------:R-:W-:Y:S02]  /*10b60*/  IMAD.SHL.U32 R7, R5, 0x80, RZ ;  /* 0x0000008005077824 */ /* 0x000fe400078e00ff */
[----:B------:R-:W-:Y:S02]  /*10b70*/  IMAD.MOV.U32 R12, RZ, RZ, RZ ;  /* 0x000000ffff0c7224 */ /* 0x000fe400078e00ff */
[----:B------:R-:W-:Y:S02]  /*10b80*/  IMAD.U32 R14, RZ, RZ, UR26 ;  /* 0x0000001aff0e7e24 */ /* 0x000fe4000f8e00ff */
[----:B------:R-:W-:Y:S02]  /*10b90*/  IMAD.MOV.U32 R2, RZ, RZ, R0 ;  /* 0x000000ffff027224 */ /* 0x000fe400078e0000 */
[----:B------:R-:W-:-:S07]  /*10ba0*/  IMAD.MOV.U32 R3, RZ, RZ, R8 ;  /* 0x000000ffff037224 */ /* 0x000fce00078e0008 */
.L_x_288:
[----:B------:R-:W0:Y:S01]  /*10bb0*/  S2R R5, SR_CgaCtaId ;  /* 0x0000000000057919 */ /* 0x000e220000008800 */
[----:B------:R-:W-:-:S04]  /*10bc0*/  MOV R4, 0x400 ;  /* 0x0000040000047802 */ /* 0x000fc80000000f00 */
[----:B0-----:R-:W-:Y:S02]  /*10bd0*/  LEA R10, R5, R4, 0x18 ;  /* 0x00000004050a7211 */ /* 0x001fe400078ec0ff */
[----:B------:R-:W-:Y:S01]  /*10be0*/  SHF.L.U32 R4, R2, 0x1f, RZ ;  /* 0x0000001f02047819 */ /* 0x000fe200000006ff */
[----:B------:R-:W0:Y:S02]  /*10bf0*/  @!P4 LDC R5, c[0x0][0x500] ;  /* 0x00014000ff05cb82 */ /* 0x000e240000000800 */
[----:B------:R-:W-:-:S04]  /*10c00*/  IMAD R13, R3, 0x8, R10 ;  /* 0x00000008030d7824 */ /* 0x000fc800078e020a */
[----:B------:R-:W1:Y:S02]  /*10c10*/  SYNCS.PHASECHK.TRANS64.TRYWAIT P1, [R13+URZ+0x20], R4 ;  /* 0x000020040d0075a7 */ /* 0x000e64000802017f */
[----:B-1----:R-:W-:Y:S05]  /*10c20*/  @!P1 BRA `(.L_x_285) ;  /* 0x0000000c00a89947 */ /* 0x002fea0003800000 */
.L_x_305:
[----:B------:R-:W-:Y:S01]  /*10c30*/  UPRMT UR7, UR21, 0x9910, URZ ;  /* 0x0000991015077896 */ /* 0x000fe2000800003f */
[----:B0-----:R0:W-:Y:S03]  /*10c40*/  @!P4 SYNCS.ARRIVE.TRANS64 RZ, [R13+URZ], R5 ;  /* 0x000000050dffc9a7 */ /* 0x0011e6000800003f */
[----:B------:R-:W-:-:S06]  /*10c50*/  UISETP.NE.AND UP0, UPT, UR7, 0x2, UPT ;  /* 0x000000020700788c */ /* 0x000fcc000bf05270 */
[----:B------:R-:W-:-:S13]  /*10c60*/  PLOP3.LUT P1, PT, PT, PT, UP0, 0x80, 0x0 ;  /* 0x000000000000781c */ /* 0x000fda0003f2f008 */
[----:B0-----:R-:W-:Y:S05]  /*10c70*/  @P1 BRA `(.L_x_286) ;  /* 0x0000000000041947 */ /* 0x001fea0003800000 */
[----:B------:R-:W-:Y:S01]  /*10c80*/  BPT.TRAP 0x1 ;  /* 0x000000040000795c */ /* 0x000fe20000300000 */
.L_x_286:
[----:B------:R-:W-:Y:S05]  /*10c90*/  @P0 BRA `(.L_x_287) ;  /* 0x0000000000040947 */ /* 0x000fea0003800000 */
[----:B------:R-:W-:Y:S01]  /*10ca0*/  BPT.TRAP 0x1 ;  /* 0x000000040000795c */ /* 0x000fe20000300000 */
.L_x_287:
[--C-:B-1----:R-:W-:Y:S01]  /*10cb0*/  IMAD R4, R3, 0x4000, R10.reuse ;  /* 0x0000400003047824 */ /* 0x102fe200078e020a */
[----:B------:R-:W-:Y:S01]  /*10cc0*/  R2UR UR9, R13 ;  /* 0x000000000d0972ca */ /* 0x000fe200000e0000 */
[----:B------:R-:W-:Y:S01]  /*10cd0*/  IMAD R10, R3, 0x7800, R10 ;  /* 0x00007800030a7824 */ /* 0x000fe200078e020a */
[----:B------:R-:W-:Y:S01]  /*10ce0*/  UIADD3 UR14, UP0, UR24, 0xf0, URZ ;  /* 0x000000f0180e7890 */ /* 0x000fe2000ff1e03f */
[----:B------:R-:W-:Y:S01]  /*10cf0*/  VIADD R14, R14, 0xffffffff ;  /* 0xffffffff0e0e7836 */ /* 0x000fe20000000000 */
[----:B------:R-:W-:Y:S01]  /*10d00*/  R2UR UR7, R4 ;  /* 0x00000000040772ca */ /* 0x000fe200000e0000 */
[----:B------:R-:W-:Y:S01]  /*10d10*/  UIADD3 UR28, UP1, UR24, 0x1f0, URZ ;  /* 0x000001f0181c7890 */ /* 0x000fe2000ff3e03f */
[----:B------:R-:W-:Y:S01]  /*10d20*/  R2UR UR8, R10 ;  /* 0x000000000a0872ca */ /* 0x000fe200000e0000 */
[----:B------:R-:W-:Y:S01]  /*10d30*/  UIADD3.X UR15, URZ, UR25, URZ, UP0, !UPT ;  /* 0x000000193f0f7290 */ /* 0x000fe200087fe43f */
[----:B------:R-:W-:Y:S01]  /*10d40*/  R2UR UR11, R7 ;  /* 0x00000000070b72ca */ /* 0x000fe200000e0000 */
[----:B------:R-:W-:Y:S01]  /*10d50*/  VIADD R3, R3, 0x1 ;  /* 0x0000000103037836 */ /* 0x000fe20000000000 */
[----:B------:R-:W-:Y:S01]  /*10d60*/  R2UR UR10, R12 ;  /* 0x000000000c0a72ca */ /* 0x000fe200000e0000 */
[----:B------:R-:W-:Y:S01]  /*10d70*/  UIADD3.X UR29, URZ, UR25, URZ, UP1, !UPT ;  /* 0x000000193f1d7290 */ /* 0x000fe20008ffe43f */
[----:B------:R-:W-:Y:S01]  /*10d80*/  R2UR UR12, R11 ;  /* 0x000000000b0c72ca */ /* 0x000fe200000e0000 */
[----:B------:R-:W-:Y:S01]  /*10d90*/  UMOV UR16, 0x0 ;  /* 0x0000000000107882 */ /* 0x000fe20000000000 */
[----:B------:R-:W-:Y:S01]  /*10da0*/  R2UR UR20, R6 ;  /* 0x00000000061472ca */ /* 0x000fe200000e0000 */
[----:B------:R-:W-:Y:S01]  /*10db0*/  UMOV UR17, 0x10000000 ;  /* 0x1000000000117882 */ /* 0x000fe20000000000 */
[----:B------:R-:W-:Y:S01]  /*10dc0*/  ISETP.GT.AND P2, PT, R14, 0x1, PT ;  /* 0x000000010e00780c */ /* 0x000fe20003f44270 */
[----:B------:R-:W-:Y:S01]  /*10dd0*/  UIADD3 UR7, UR7, 0x100, URZ ;  /* 0x0000010007077890 */ /* 0x000fe2000fffe03f */
[----:B------:R-:W-:Y:S01]  /*10de0*/  ISETP.NE.AND P1, PT, R3, 0x4, PT ;  /* 0x000000040300780c */ /* 0x000fe20003f25270 */
[----:B------:R-:W-:Y:S01]  /*10df0*/  UIADD3 UR18, UR8, 0x10100, URZ ;  /* 0x0001010008127890 */ /* 0x000fe2000fffe03f */
[----:B------:R-:W-:-:S02]  /*10e00*/  VIADD R12, R12, 0x80 ;  /* 0x000000800c0c7836 */ /* 0x000fc40000000000 */
[----:B------:R-:W-:Y:S02]  /*10e10*/  SEL R5, RZ, 0x1, P1 ;  /* 0x00000001ff057807 */ /* 0x000fe40000800000 */
[----:B------:R-:W-:Y:S01]  /*10e20*/  UMOV UR8, UR7 ;  /* 0x0000000700087c82 */ /* 0x000fe20008000000 */
[----:B------:R-:W-:Y:S01]  /*10e30*/  SEL R3, R3, RZ, P1 ;  /* 0x000000ff03037207 */ /* 0x000fe20000800000 */
[----:B------:R0:W-:Y:S01]  /*10e40*/  UTMALDG.3D [UR8], [UR14], desc[UR16] ;  /* 0x000010080e0075b4 */ /* 0x0001e20008011000 */
[----:B------:R-:W-:Y:S01]  /*10e50*/  LOP3.LUT R2, R2, R5, RZ, 0x3c, !PT ;  /* 0x0000000502027212 */ /* 0x000fe200078e3cff */
[----:B0-----:R-:W-:Y:S01]  /*10e60*/  UMOV UR8, UR18 ;  /* 0x0000001200087c82 */ /* 0x001fe20008000000 */
[----:B------:R-:W-:Y:S02]  /*10e70*/  UMOV UR11, UR20 ;  /* 0x00000014000b7c82 */ /* 0x000fe40008000000 */
[----:B------:R0:W-:Y:S02]  /*10e80*/  UTMALDG.3D [UR8], [UR28], desc[UR16] ;  /* 0x000010081c0075b4 */ /* 0x0001e40008011000 */
[----:B0-----:R-:W-:Y:S05]  /*10e90*/  @P2 BRA `(.L_x_288) ;  /* 0xfffffffc00442947 */ /* 0x001fea000383ffff */
.L_x_284:
[----:B------:R-:W-:Y:S05]  /*10ea0*/  BSYNC B1 ;  /* 0x0000000000017941 */ /* 0x000fea0003800000 */
.L_x_283:
[----:B------:R-:W2:Y:S01]  /*10eb0*/  LDL.LU R15, [R1+0x44] ;  /* 0x00004400010f7983 */ /* 0x000ea20000300800 */
[----:B------:R-:W-:Y:S01]  /*10ec0*/  LOP3.LUT P5, RZ, R9, 0xff, RZ, 0xc0, !PT ;  /* 0x000000ff09ff7812 */ /* 0x000fe200078ac0ff */
[----:B------:R-:W-:Y:S01]  /*10ed0*/  VIADD R8, R8, UR19 ;  /* 0x0000001308087c36 */ /* 0x000fe20008000000 */
[----:B------:R-:W-:Y:S01]  /*10ee0*/  ULDC.64 UR8, c[0x0][0x650] ;  /* 0x0001940000087ab9 */ /* 0x000fe20000000a00 */
[----:B------:R-:W3:Y:S01]  /*10ef0*/  LDL.LU R13, [R1+0x48] ;  /* 0x00004800010d7983 */ /* 0x000ee20000300800 */
[----:B------:R-:W-:Y:S01]  /*10f00*/  IMAD.U32 R5, RZ, RZ, UR19 ;  /* 0x00000013ff057e24 */ /* 0x000fe2000f8e00ff */
[----:B------:R-:W-:Y:S01]  /*10f10*/  BSSY B1, `(.L_x_289) ;  /* 0x000006f000017945 */ /* 0x000fe20003800000 */
[----:B------:R-:W-:Y:S01]  /*10f20*/  ISETP.GT.U32.AND P1, PT, R8, 0x3, PT ;  /* 0x000000030800780c */ /* 0x000fe20003f24070 */
[----:B------:R-:W-:Y:S01]  /*10f30*/  IMAD.MOV.U32 R6, RZ, RZ, -0x1 ;  /* 0xffffffffff067424 */ /* 0x000fe200078e00ff */
[----:B------:R-:W-:Y:S01]  /*10f40*/  SHF.R.U32.HI R2, RZ, 0x2, R8 ;  /* 0x00000002ff027819 */ /* 0x000fe20000011608 */
[----:B------:R-:W-:Y:S01]  /*10f50*/  IMAD.MOV.U32 R11, RZ, RZ, -0x1 ;  /* 0xffffffffff0b7424 */ /* 0x000fe200078e00ff */
[----:B------:R-:W-:Y:S01]  /*10f60*/  ISETP.LT.U32.AND P1, PT, R5, 0x4, P1 ;  /* 0x000000040500780c */ /* 0x000fe20000f21070 */
[----:B------:R-:W-:Y:S01]  /*10f70*/  IMAD.MOV.U32 R5, RZ, RZ, -0x1 ;  /* 0xffffffffff057424 */ /* 0x000fe200078e00ff */
[----:B------:R-:W-:Y:S01]  /*10f80*/  LOP3.LUT R2, R2, 0x1, RZ, 0xc0, !PT ;  /* 0x0000000102027812 */ /* 0x000fe200078ec0ff */
[----:B------:R-:W0:Y:S01]  /*10f90*/  @P5 S2R R4, SR_CgaCtaId ;  /* 0x0000000000045919 */ /* 0x000e220000008800 */
[----:B------:R-:W-:-:S02]  /*10fa0*/  @P5 MOV R3, 0x400 ;  /* 0x0000040000035802 */ /* 0x000fc40000000f00 */
[----:B------:R-:W-:Y:S01]  /*10fb0*/  ISETP.NE.U32.AND P2, PT, R2, 0x1, PT ;  /* 0x000000010200780c */ /* 0x000fe20003f45070 */
[----:B------:R-:W-:Y:S01]  /*10fc0*/  IMAD.U32 R2, RZ, RZ, UR19 ;  /* 0x00000013ff027e24 */ /* 0x000fe2000f8e00ff */
[----:B------:R-:W-:Y:S02]  /*10fd0*/  LOP3.LUT R8, R8, 0x3, RZ, 0xc0, !PT ;  /* 0x0000000308087812 */ /* 0x000fe400078ec0ff */
[----:B------:R-:W-:Y:S02]  /*10fe0*/  PRMT R9, RZ, 0x7610, R9 ;  /* 0x00007610ff097816 */ /* 0x000fe40000000009 */
[----:B------:R-:W-:-:S04]  /*10ff0*/  ISETP.GT.U32.AND P2, PT, R2, 0x3, !P2 ;  /* 0x000000030200780c */ /* 0x000fc80005744070 */
[----:B------:R-:W-:Y:S02]  /*11000*/  SEL R2, RZ, 0x1, !P2 ;  /* 0x00000001ff027807 */ /* 0x000fe40005000000 */
[----:B0-----:R-:W-:-:S04]  /*11010*/  @P5 LEA R3, R4, R3, 0x18 ;  /* 0x0000000304035211 */ /* 0x001fc800078ec0ff */
[----:B------:R0:W-:Y:S02]  /*11020*/  @P5 SYNCS.ARRIVE.TRANS64.A1T0 RZ, [R3+URZ+0x58], RZ ;  /* 0x000058ff03ff59a7 */ /* 0x0001e4000810003f */
[----:B0-----:R-:W-:-:S04]  /*11030*/  SEL R3, RZ, 0x1, !P1 ;  /* 0x00000001ff037807 */ /* 0x001fc80004800000 */
[----:B------:R-:W-:Y:S02]  /*11040*/  LOP3.LUT R0, R2, R0, R3, 0x96, !PT ;  /* 0x0000000002007212 */ /* 0x000fe400078e9603 */
[----:B------:R-:W-:Y:S02]  /*11050*/  PRMT R2, RZ, 0x7610, R2 ;  /* 0x00007610ff027816 */ /* 0x000fe40000000002 */
[----:B---3--:R-:W-:-:S04]  /*11060*/  IADD3 R13, P5, R13, UR22, RZ ;  /* 0x000000160d0d7c10 */ /* 0x008fc8000ffbe0ff */
[----:B--2---:R-:W-:Y:S01]  /*11070*/  IADD3.X R15, R15, UR13, RZ, P5, !PT ;  /* 0x0000000d0f0f7c10 */ /* 0x004fe2000affe4ff */
[----:B------:R0:W-:Y:S01]  /*11080*/  STL [R1+0x48], R13 ;  /* 0x0000480d01007387 */ /* 0x0001e20000100800 */
[----:B------:R-:W-:-:S03]  /*11090*/  ISETP.GE.U32.AND P5, PT, R13, UR8, PT ;  /* 0x000000080d007c0c */ /* 0x000fc6000bfa6070 */
[----:B------:R0:W-:Y:S01]  /*110a0*/  STL [R1+0x44], R15 ;  /* 0x0000440f01007387 */ /* 0x0001e20000100800 */
[----:B------:R-:W-:-:S13]  /*110b0*/  ISETP.GE.U32.AND.EX P1, PT, R15, UR9, PT, P5 ;  /* 0x000000090f007c0c */ /* 0x000fda000bf26150 */
[----:B0-----:R-:W-:Y:S05]  /*110c0*/  @P1 BRA `(.L_x_290) ;  /* 0x00000004004c1947 */ /* 0x001fea0003800000 */
[----:B------:R-:W-:Y:S01]  /*110d0*/  ULDC.64 UR8, c[0x0][0x628] ;  /* 0x00018a0000087ab9 */ /* 0x000fe20000000a00 */
[----:B------:R-:W0:Y:S01]  /*110e0*/  S2R R12, SR_CTAID.X ;  /* 0x00000000000c7919 */ /* 0x000e220000002500 */
[----:B------:R-:W-:Y:S01]  /*110f0*/  ISETP.NE.U32.AND P1, PT, RZ, UR8, PT ;  /* 0x00000008ff007c0c */ /* 0x000fe2000bf25070 */
[----:B------:R-:W-:Y:S01]  /*11100*/  ULDC UR10, c[0x0][0x630] ;  /* 0x00018c00000a7ab9 */ /* 0x000fe20000000800 */
[----:B------:R-:W-:Y:S01]  /*11110*/  IMAD.MOV.U32 R2, RZ, RZ, R13 ;  /* 0x000000ffff027224 */ /* 0x000fe200078e000d */
[----:B------:R-:W1:Y:S01]  /*11120*/  S2R R10, SR_CTAID.Y ;  /* 0x00000000000a7919 */ /* 0x000e620000002600 */
[----:B------:R-:W-:Y:S01]  /*11130*/  ISETP.NE.AND.EX P1, PT, RZ, UR9, PT, P1 ;  /* 0x00000009ff007c0c */ /* 0x000fe2000bf25310 */
[----:B------:R-:W-:-:S12]  /*11140*/  IMAD.MOV.U32 R3, RZ, RZ, R15 ;  /* 0x000000ffff037224 */ /* 0x000fd800078e000f */
[----:B------:R-:W-:Y:S05]  /*11150*/  @!P1 BRA `(.L_x_291) ;  /* 0x0000000000289947 */ /* 0x000fea0003800000 */
[----:B------:R-:W-:Y:S02]  /*11160*/  ULDC UR7, c[0x0][0x634] ;  /* 0x00018d0000077ab9 */ /* 0x000fe40000000800 */
[----:B------:R-:W-:-:S05]  /*11170*/  IADD3 R7, P1, R13, UR7, RZ ;  /* 0x000000070d077c10 */ /* 0x000fca000ff3e0ff */
[----:B------:R-:W-:-:S04]  /*11180*/  IMAD.X R11, RZ, RZ, R15, P1 ;  /* 0x000000ffff0b7224 */ /* 0x000fc800008e060f */
[----:B------:R-:W-:-:S04]  /*11190*/  IMAD.WIDE.U32 R4, R11, UR8, RZ ;  /* 0x000000080b047c25 */ /* 0x000fc8000f8e00ff */
[----:B------:R-:W-:-:S04]  /*111a0*/  IMAD.WIDE.U32 R4, P1, R7, UR9, R4 ;  /* 0x0000000907047c25 */ /* 0x000fc8000f820004 */
[----:B------:R-:W-:-:S04]  /*111b0*/  IMAD.WIDE.U32 R6, R7, UR8, RZ ;  /* 0x0000000807067c25 */ /* 0x000fc8000f8e00ff */
[----:B------:R-:W-:Y:S01]  /*111c0*/  IMAD.X R3, RZ, RZ, RZ, P1 ;  /* 0x000000ffff037224 */ /* 0x000fe200008e06ff */
[----:B------:R-:W-:Y:S01]  /*111d0*/  IADD3 RZ, P1, R7, R4, RZ ;  /* 0x0000000407ff7210 */ /* 0x000fe20007f3e0ff */
[----:B------:R-:W-:-:S04]  /*111e0*/  IMAD.MOV.U32 R2, RZ, RZ, R5 ;  /* 0x000000ffff027224 */ /* 0x000fc800078e0005 */
[----:B------:R-:W-:-:S08]  /*111f0*/  IMAD.WIDE.U32.X R2, R11, UR9, R2, P1 ;  /* 0x000000090b027c25 */ /* 0x000fd000088e0402 */
.L_x_291:
[--C-:B------:R-:W-:Y:S01]  /*11200*/  SHF.R.U64 R11, R2, UR10, R3.reuse ;  /* 0x0000000a020b7c19 */ /* 0x100fe20008001203 */
[----:B------:R-:W-:Y:S01]  /*11210*/  ULDC.64 UR8, c[0x0][0x620] ;  /* 0x0001880000087ab9 */ /* 0x000fe20000000a00 */
[----:B------:R-:W-:Y:S01]  /*11220*/  SHF.R.U32.HI R2, RZ, UR10, R3 ;  /* 0x0000000aff027c19 */ /* 0x000fe20008011603 */
[----:B------:R-:W-:Y:S01]  /*11230*/  IMAD.MOV.U32 R3, RZ, RZ, R15 ;  /* 0x000000ffff037224 */ /* 0x000fe200078e000f */
[----:B------:R-:W-:Y:S01]  /*11240*/  IADD3 R5, P1, RZ, -R11, RZ ;  /* 0x8000000bff057210 */ /* 0x000fe20007f3e0ff */
[----:B------:R-:W-:Y:S01]  /*11250*/  ULDC UR7, c[0x0][0x150] ;  /* 0x0000540000077ab9 */ /* 0x000fe20000000800 */
[----:B0-----:R-:W-:Y:S01]  /*11260*/  I2FP.F32.U32 R6, R12 ;  /* 0x0000000c00067245 */ /* 0x001fe20000201000 */
[----:B------:R-:W0:Y:S01]  /*11270*/  LDC R7, c[0x0][0x144] ;  /* 0x00005100ff077b82 */ /* 0x000e220000000800 */
[----:B------:R-:W-:Y:S01]  /*11280*/  ULDC.64 UR10, c[0x0][0x640] ;  /* 0x00019000000a7ab9 */ /* 0x000fe20000000a00 */
[----:B------:R-:W-:Y:S01]  /*11290*/  IMAD.X R2, RZ, RZ, ~R2, P1 ;  /* 0x000000ffff027224 */ /* 0x000fe200008e0e02 */
[----:B------:R-:W-:Y:S01]  /*112a0*/  ISETP.NE.U32.AND P1, PT, RZ, UR10, PT ;  /* 0x0000000aff007c0c */ /* 0x000fe2000bf25070 */
[----:B------:R-:W-:Y:S01]  /*112b0*/  FMUL R6, R6, UR7 ;  /* 0x0000000706067c20 */ /* 0x000fe20008400000 */
[----:B------:R-:W-:Y:S01]  /*112c0*/  ULDC UR7, c[0x0][0x618] ;  /* 0x0001860000077ab9 */ /* 0x000fe20000000800 */
[----:B------:R-:W-:Y:S01]  /*112d0*/  IMAD R4, R2, UR8, RZ ;  /* 0x0000000802047c24 */ /* 0x000fe2000f8e02ff */
[----:B------:R-:W-:Y:S01]  /*112e0*/  ISETP.NE.AND.EX P1, PT, RZ, UR11, PT, P1 ;  /* 0x0000000bff007c0c */ /* 0x000fe2000bf25310 */
[----:B------:R-:W-:Y:S01]  /*112f0*/  IMAD.MOV.U32 R2, RZ, RZ, R13 ;  /* 0x000000ffff027224 */ /* 0x000fe200078e000d */
[----:B------:R-:W2:Y:S01]  /*11300*/  LDC R15, c[0x0][0x148] ;  /* 0x00005200ff0f7b82 */ /* 0x000ea20000000800 */
[----:B------:R-:W3:Y:S02]  /*11310*/  F2I.U32.TRUNC.NTZ R6, R6 ;  /* 0x0000000600067305 */ /* 0x000ee4000020f000 */
[----:B------:R-:W-:Y:S01]  /*11320*/  IMAD.WIDE.U32 R2, R5, UR8, R2 ;  /* 0x0000000805027c25 */ /* 0x000fe2000f8e0002 */
[----:B------:R-:W-:-:S03]  /*11330*/  ULDC UR8, c[0x0][0x154] ;  /* 0x0000550000087ab9 */ /* 0x000fc60000000800 */
[----:B------:R-:W-:Y:S01]  /*11340*/  IMAD R5, R5, UR9, R4 ;  /* 0x0000000905057c24 */ /* 0x000fe2000f8e0204 */
[----:B------:R-:W-:-:S03]  /*11350*/  ULDC UR9, c[0x0][0x608] ;  /* 0x0001820000097ab9 */ /* 0x000fc60000000800 */
[----:B------:R-:W-:-:S05]  /*11360*/  IMAD.IADD R3, R3, 0x1, R5 ;  /* 0x0000000103037824 */ /* 0x000fca00078e0205 */
[----:B------:R-:W-:Y:S01]  /*11370*/  SHF.R.U64 R13, R2, UR7, R3 ;  /* 0x00000007020d7c19 */ /* 0x000fe20008001203 */
[----:B---3--:R-:W-:Y:S01]  /*11380*/  IMAD.MOV R6, RZ, RZ, -R6 ;  /* 0x000000ffff067224 */ /* 0x008fe200078e0a06 */
[----:B-1----:R-:W-:-:S03]  /*11390*/  I2FP.F32.U32 R2, R10 ;  /* 0x0000000a00027245 */ /* 0x002fc60000201000 */
[----:B0-----:R-:W-:Y:S02]  /*113a0*/  IMAD R19, R7, R6, R12 ;  /* 0x0000000607137224 */ /* 0x001fe400078e020c */
[----:B------:R-:W-:Y:S01]  /*113b0*/  FMUL R4, R2, UR8 ;  /* 0x0000000802047c20 */ /* 0x000fe20008400000 */
[----:B------:R-:W-:Y:S01]  /*113c0*/  SHF.R.U32.HI R2, RZ, UR7, R3 ;  /* 0x00000007ff027c19 */ /* 0x000fe20008011603 */
[----:B------:R-:W-:Y:S02]  /*113d0*/  ULDC UR7, c[0x0][0x658] ;  /* 0x0001960000077ab9 */ /* 0x000fe40000000800 */
[----:B------:R0:W1:Y:S01]  /*113e0*/  F2I.U32.TRUNC.NTZ R18, R4 ;  /* 0x0000000400127305 */ /* 0x000062000020f000 */
[--C-:B------:R-:W-:Y:S02]  /*113f0*/  SHF.R.U64 R16, R13, UR9, R2.reuse ;  /* 0x000000090d107c19 */ /* 0x100fe40008001202 */
[----:B------:R-:W-:-:S04]  /*11400*/  SHF.R.U32.HI R3, RZ, UR9, R2 ;  /* 0x00000009ff037c19 */ /* 0x000fc80008011602 */
[--C-:B------:R-:W-:Y:S02]  /*11410*/  SHF.R.U64 R14, R16, UR7, R3.reuse ;  /* 0x00000007100e7c19 */ /* 0x100fe40008001203 */
[----:B------:R-:W-:-:S03]  /*11420*/  SHF.R.U32.HI R3, RZ, UR7, R3 ;  /* 0x00000007ff037c19 */ /* 0x000fc60008011603 */
[----:B------:R-:W-:Y:S01]  /*11430*/  IMAD.MOV.U32 R2, RZ, RZ, R14 ;  /* 0x000000ffff027224 */ /* 0x000fe200078e000e */
[----:B0-2---:R-:W-:Y:S06]  /*11440*/  @!P1 BRA `(.L_x_292) ;  /* 0x0000000000289947 */ /* 0x005fec0003800000 */
        /* <DEDUP_REMOVED lines=10> */
.L_x_292:
[----:B------:R-:W-:Y:S01]  /*114f0*/  ULDC UR7, c[0x0][0x648] ;  /* 0x0001920000077ab9 */ /* 0x000fe20000000800 */
[----:B-1----:R-:W-:Y:S01]  /*11500*/  IMAD.MOV R18, RZ, RZ, -R18 ;  /* 0x000000ffff127224 */ /* 0x002fe200078e0a12 */
[----:B------:R-:W-:Y:S01]  /*11510*/  SHF.R.U64 R3, R2, UR7, R3 ;  /* 0x0000000702037c19 */ /* 0x000fe20008001203 */
[----:B------:R-:W-:Y:S01]  /*11520*/  ULDC UR7, c[0x0][0x638] ;  /* 0x00018e0000077ab9 */ /* 0x000fe20000000800 */
[----:B------:R-:W-:Y:S01]  /*11530*/  LOP3.LUT R2, R16, UR6, RZ, 0xc0, !PT ;  /* 0x0000000610027c12 */ /* 0x000fe2000f8ec0ff */
[----:B------:R-:W-:Y:S01]  /*11540*/  @P3 IMAD R19, R15, R18, R10 ;  /* 0x000000120f133224 */ /* 0x000fe200078e020a */
[----:B------:R-:W-:Y:S01]  /*11550*/  LOP3.LUT R13, R13, UR4, RZ, 0xc0, !PT ;  /* 0x000000040d0d7c12 */ /* 0x000fe2000f8ec0ff */
[----:B------:R-:W-:Y:S01]  /*11560*/  IMAD.MOV R5, RZ, RZ, -R3 ;  /* 0x000000ffff057224 */ /* 0x000fe200078e0a03 */
[----:B------:R-:W-:Y:S01]  /*11570*/  ULDC UR8, c[0x0][0x610] ;  /* 0x0001840000087ab9 */ /* 0x000fe20000000800 */
[----:B------:R-:W-:Y:S02]  /*11580*/  IMAD R2, R3, UR5, R2 ;  /* 0x0000000503027c24 */ /* 0x000fe4000f8e0202 */
[----:B------:R-:W-:Y:S01]  /*11590*/  IMAD R14, R5, UR7, R14 ;  /* 0x00000007050e7c24 */ /* 0x000fe2000f8e020e */
[----:B------:R-:W-:Y:S01]  /*115a0*/  ULDC UR7, c[0x0][0x600] ;  /* 0x0001800000077ab9 */ /* 0x000fe20000000800 */
[----:B------:R-:W-:-:S02]  /*115b0*/  IMAD R5, R2, UR8, R19 ;  /* 0x0000000802057c24 */ /* 0x000fc4000f8e0213 */
[----:B------:R-:W-:Y:S02]  /*115c0*/  IMAD R14, R14, UR7, R13 ;  /* 0x000000070e0e7c24 */ /* 0x000fe4000f8e020d */
[----:B------:R-:W-:-:S03]  /*115d0*/  IMAD.MOV.U32 R2, RZ, RZ, 0x1 ;  /* 0x00000001ff027424 */ /* 0x000fc600078e00ff */
[----:B------:R-:W-:Y:S02]  /*115e0*/  SEL R6, R14, R5, !P3 ;  /* 0x000000050e067207 */ /* 0x000fe40005800000 */
[----:B------:R-:W-:-:S07]  /*115f0*/  SEL R5, R5, R14, !P3 ;  /* 0x0000000e05057207 */ /* 0x000fce0005800000 */
.L_x_290:
[----:B------:R-:W-:Y:S05]  /*11600*/  BSYNC B1 ;  /* 0x0000000000017941 */ /* 0x000fea0003800000 */
.L_x_289:
[----:B------:R-:W-:-:S13]  /*11610*/  LOP3.LUT P1, RZ, R2, 0xff, RZ, 0xc0, !PT ;  /* 0x000000ff02ff7812 */ /* 0x000fda000782c0ff */
[----:B------:R-:W-:Y:S05]  /*11620*/  @P1 BRA `(.L_x_293) ;  /* 0xfffffff4002c1947 */ /* 0x000fea000383ffff */
[----:B------:R-:W-:Y:S05]  /*11630*/  BSYNC B0 ;  /* 0x0000000000007941 */ /* 0x000fea0003800000 */
.L_x_281:
[----:B------:R-:W-:-:S03]  /*11640*/  UMOV UR7, 0xffffffff ;  /* 0xffffffff00077882 */ /* 0x000fc60000000000 */
[----:B------:R-:W-:Y:S05]  /*11650*/  BRA.DIV UR7, `(.L_x_294) ;  /* 0x0000000607307947 */ /* 0x000fea000b800000 */
[----:B------:R-:W-:-:S13]  /*11660*/  ELECT P0, URZ, PT ;  /* 0x00000000003f782f */ /* 0x000fda0003800000 */
.L_x_308:
[----:B------:R-:W-:Y:S04]  /*11670*/  BSSY B0, `(.L_x_295) ;  /* 0x000002e000007945 */ /* 0x000fe80003800000 */
[----:B------:R-:W-:Y:S05]  /*11680*/  @!P0 BRA `(.L_x_296) ;  /* 0x0000000000b08947 */ /* 0x000fea0003800000 */
[----:B------:R-:W2:Y:S02]  /*11690*/  LDL R2, [R1+0x3c] ;  /* 0x00003c0001027983 */ /* 0x000ea40000100800 */
[----:B--2---:R-:W-:-:S13]  /*116a0*/  R2UR UR7, R2 ;  /* 0x00000000020772ca */ /* 0x004fda00000e0000 */
[----:B------:R-:W-:-:S04]  /*116b0*/  ULOP3.LUT UR7, UR7, 0x2, URZ, 0xfc, !UPT ;  /* 0x0000000207077892 */ /* 0x000fc8000f8efc3f */
[----:B------:R-:W-:-:S06]  /*116c0*/  UISETP.NE.AND UP0, UPT, UR7, 0x3, UPT ;  /* 0x000000030700788c */ /* 0x000fcc000bf05270 */
[----:B------:R-:W-:-:S13]  /*116d0*/  PLOP3.LUT P0, PT, PT, PT, UP0, 0x80, 0x0 ;  /* 0x000000000000781c */ /* 0x000fda0003f0f008 */
[----:B------:R-:W-:Y:S05]  /*116e0*/  @!P0 BRA `(.L_x_297) ;  /* 0x0000000000048947 */ /* 0x000fea0003800000 */
[----:B------:R-:W-:Y:S01]  /*116f0*/  BPT.TRAP 0x1 ;  /* 0x000000040000795c */ /* 0x000fe20000300000 */
.L_x_297:
[----:B------:R-:W0:Y:S01]  /*11700*/  S2R R3, SR_CgaCtaId ;  /* 0x0000000000037919 */ /* 0x000e220000008800 */
[----:B------:R-:W-:-:S04]  /*11710*/  MOV R2, 0x400 ;  /* 0x0000040000027802 */ /* 0x000fc80000000f00 */
[----:B0-----:R-:W-:Y:S02]  /*11720*/  LEA R3, R3, R2, 0x18 ;  /* 0x0000000203037211 */ /* 0x001fe400078ec0ff */
[----:B------:R-:W-:-:S03]  /*11730*/  SHF.L.U32 R2, R0, 0x1f, RZ ;  /* 0x0000001f00027819 */ /* 0x000fc600000006ff */
[----:B------:R-:W-:-:S04]  /*11740*/  VIADD R3, R3, 0x20 ;  /* 0x0000002003037836 */ /* 0x000fc80000000000 */
[C---:B------:R-:W-:Y:S02]  /*11750*/  IMAD R7, R8.reuse, 0x8, R3 ;  /* 0x0000000808077824 */ /* 0x040fe400078e0203 */
[----:B------:R-:W-:Y:S02]  /*11760*/  VIADD R8, R8, 0x1 ;  /* 0x0000000108087836 */ /* 0x000fe40000000000 */
[----:B------:R-:W0:Y:S03]  /*11770*/  SYNCS.PHASECHK.TRANS64.TRYWAIT P0, [R7+URZ], R2 ;  /* 0x00000002070075a7 */ /* 0x000e26000800017f */
[----:B------:R-:W-:-:S04]  /*11780*/  ISETP.NE.AND P1, PT, R8, 0x4, PT ;  /* 0x000000040800780c */ /* 0x000fc80003f25270 */
[----:B------:R-:W-:Y:S02]  /*11790*/  SEL R5, RZ, 0x1, P1 ;  /* 0x00000001ff057807 */ /* 0x000fe40000800000 */
[----:B------:R-:W-:Y:S02]  /*117a0*/  SEL R8, R8, RZ, P1 ;  /* 0x000000ff08087207 */ /* 0x000fe40000800000 */
[----:B------:R-:W-:-:S03]  /*117b0*/  LOP3.LUT R5, R0, R5, RZ, 0x3c, !PT ;  /* 0x0000000500057212 */ /* 0x000fc600078e3cff */
[----:B------:R-:W-:Y:S01]  /*117c0*/  IMAD R9, R8, 0x8, R3 ;  /* 0x0000000808097824 */ /* 0x000fe200078e0203 */
[----:B------:R-:W-:Y:S01]  /*117d0*/  SHF.L.U32 R4, R5, 0x1f, RZ ;  /* 0x0000001f05047819 */ /* 0x000fe200000006ff */
[----:B0-----:R-:W-:Y:S06]  /*117e0*/  @!P0 BRA `(.L_x_298) ;  /* 0x0000000000f08947 */ /* 0x001fec0003800000 */
.L_x_309:
[----:B------:R-:W1:Y:S01]  /*117f0*/  SYNCS.PHASECHK.TRANS64.TRYWAIT P0, [R9+URZ], R4 ;  /* 0x00000004090075a7 */ /* 0x000e62000800017f */
[----:B------:R-:W-:-:S05]  /*11800*/  VIADD R0, R8, 0x1 ;  /* 0x0000000108007836 */ /* 0x000fca0000000000 */
[----:B------:R-:W-:-:S04]  /*11810*/  ISETP.NE.AND P1, PT, R0, 0x4, PT ;  /* 0x000000040000780c */ /* 0x000fc80003f25270 */
[----:B0-----:R-:W-:Y:S02]  /*11820*/  SEL R2, RZ, 0x1, P1 ;  /* 0x00000001ff027807 */ /* 0x001fe40000800000 */
[----:B------:R-:W-:Y:S02]  /*11830*/  SEL R0, R0, RZ, P1 ;  /* 0x000000ff00007207 */ /* 0x000fe40000800000 */
[----:B------:R-:W-:-:S03]  /*11840*/  LOP3.LUT R7, R5, R2, RZ, 0x3c, !PT ;  /* 0x0000000205077212 */ /* 0x000fc600078e3cff */
[----:B------:R-:W-:Y:S01]  /*11850*/  IMAD R6, R0, 0x8, R3 ;  /* 0x0000000800067824 */ /* 0x000fe200078e0203 */
[----:B------:R-:W-:Y:S01]  /*11860*/  SHF.L.U32 R5, R7, 0x1f, RZ ;  /* 0x0000001f07057819 */ /* 0x000fe200000006ff */
[----:B-1----:R-:W-:Y:S06]  /*11870*/  @!P0 BRA `(.L_x_299) ;  /* 0x0000000000e08947 */ /* 0x002fec0003800000 */
.L_x_310:
[----:B------:R-:W1:Y:S01]  /*11880*/  SYNCS.PHASECHK.TRANS64.TRYWAIT P0, [R6+URZ], R5 ;  /* 0x00000005060075a7 */ /* 0x000e62000800017f */
[----:B------:R-:W-:-:S05]  /*11890*/  VIADD R0, R0, 0x1 ;  /* 0x0000000100007836 */ /* 0x000fca0000000000 */
[----:B------:R-:W-:-:S04]  /*118a0*/  ISETP.NE.AND P1, PT, R0, 0x4, PT ;  /* 0x000000040000780c */ /* 0x000fc80003f25270 */
[----:B------:R-:W-:Y:S02]  /*118b0*/  SEL R2, RZ, 0x1, P1 ;  /* 0x00000001ff027807 */ /* 0x000fe40000800000 */
[----:B------:R-:W-:Y:S02]  /*118c0*/  SEL R0, R0, RZ, P1 ;  /* 0x000000ff00007207 */ /* 0x000fe40000800000 */
[----:B------:R-:W-:Y:S01]  /*118d0*/  LOP3.LUT R2, R7, R2, RZ, 0x3c, !PT ;  /* 0x0000000207027212 */ /* 0x000fe200078e3cff */
[----:B-1----:R-:W-:Y:S06]  /*118e0*/  @!P0 BRA `(.L_x_300) ;  /* 0x0000000000d88947 */ /* 0x002fec0003800000 */
.L_x_311:
[----:B------:R-:W-:Y:S01]  /*118f0*/  IMAD R3, R0, 0x8, R3 ;  /* 0x0000000800037824 */ /* 0x000fe200078e0203 */
[----:B------:R-:W-:-:S07]  /*11900*/  SHF.L.U32 R0, R2, 0x1f, RZ ;  /* 0x0000001f02007819 */ /* 0x000fce00000006ff */
.L_x_301:
[----:B--2---:R2:W3:Y:S02]  /*11910*/  SYNCS.PHASECHK.TRANS64.TRYWAIT P0, [R3+URZ], R0 ;  /* 0x00000000030075a7 */ /* 0x0044e4000800017f */
[----:B---3--:R-:W-:Y:S05]  /*11920*/  @!P0 NANOSLEEP.SYNCS 0x989680 ;  /* 0x009896800000895d */ /* 0x008fea0003900000 */
[----:B------:R-:W3:Y:S02]  /*11930*/  @!P0 SYNCS.PHASECHK.TRANS64 P0, [R3+URZ], R0 ;  /* 0x00000000030085a7 */ /* 0x000ee4000800007f */
[----:B---3--:R-:W-:Y:S05]  /*11940*/  @!P0 BRA `(.L_x_301) ;  /* 0xfffffffc00f08947 */ /* 0x008fea000383ffff */
.L_x_296:
[----:B------:R-:W-:Y:S05]  /*11950*/  BSYNC B0 ;  /* 0x0000000000007941 */ /* 0x000fea0003800000 */
.L_x_295:
[----:B------:R-:W-:Y:S05]  /*11960*/  EXIT ;  /* 0x000000000000794d */ /* 0x000fea0003800000 */
.L_x_17:
[----:B--2---:R-:W-:-:S04]  /*11970*/  IMAD.U32 R3, RZ, RZ, UR6 ;  /* 0x00000006ff037e24 */ /* 0x004fc8000f8e00ff */
[----:B------:R2:W4:Y:S03]  /*11980*/  SYNCS.PHASECHK.TRANS64.TRYWAIT P0, [R3+URZ], R0 ;  /* 0x00000000030075a7 */ /* 0x000526000800017f */
[----:B----4-:R-:W-:Y:S05]  /*11990*/  @!P0 NANOSLEEP.SYNCS 0x989680 ;  /* 0x009896800000895d */ /* 0x010fea0003900000 */
[----:B------:R-:W4:Y:S02]  /*119a0*/  @!P0 SYNCS.PHASECHK.TRANS64 P0, [R3+URZ], R0 ;  /* 0x00000000030085a7 */ /* 0x000f24000800007f */
[----:B----4-:R-:W-:Y:S05]  /*119b0*/  @!P0 BRA `(.L_x_17) ;  /* 0xfffffffc00ec8947 */ /* 0x010fea000383ffff */
[----:B------:R-:W-:Y:S05]  /*119c0*/  BRA `(.L_x_16) ;  /* 0xffffff0000987947 */ /* 0x000fea000383ffff */
.L_x_23:
[----:B-----5:R4:W-:Y:S02]  /*119d0*/  STL [R1+0x60], R0 ;  /* 0x0000600001007387 */ /* 0x0209e40000100800 */
[----:B----4-:R-:W-:-:S04]  /*119e0*/  IMAD.U32 R0, RZ, RZ, UR9 ;  /* 0x00000009ff007e24 */ /* 0x010fc8000f8e00ff */
[----:B------:R4:W0:Y:S03]  /*119f0*/  SYNCS.PHASECHK.TRANS64.TRYWAIT P0, [R0+URZ], R229 ;  /* 0x000000e5000075a7 */ /* 0x000826000800017f */
[----:B0-----:R-:W-:Y:S05]  /*11a00*/  @!P0 NANOSLEEP.SYNCS 0x989680 ;  /* 0x009896800000895d */ /* 0x001fea0003900000 */
[----:B------:R4:W0:Y:S02]  /*11a10*/  @!P0 SYNCS.PHASECHK.TRANS64 P0, [R0+URZ], R229 ;  /* 0x000000e5000085a7 */ /* 0x000824000800007f */
[----:B----4-:R4:W5:Y:S02]  /*11a20*/  LDL.LU R0, [R1+0x60] ;  /* 0x0000600001007983 */ /* 0x0109640000300800 */
[----:B0---4-:R-:W-:Y:S05]  /*11a30*/  @!P0 BRA `(.L_x_23) ;  /* 0xfffffffc00e48947 */ /* 0x011fea000383ffff */
[----:B------:R-:W-:Y:S05]  /*11a40*/  BRA `(.L_x_22) ;  /* 0xffffff2000e87947 */ /* 0x000fea000383ffff */
.L_x_282:
[----:B------:R-:W-:Y:S01]  /*11a50*/  BSSY B1, `(.L_x_302) ;  /* 0x0000006000017945 */ /* 0x000fe20003800000 */
[----:B------:R-:W-:-:S07]  /*11a60*/  IMAD.MOV.U32 R2, RZ, RZ, -0x1 ;  /* 0xffffffffff027424 */ /* 0x000fce00078e00ff */
[----:B------:R-:W-:Y:S05]  /*11a70*/  WARPSYNC.COLLECTIVE R2, `(.L_x_303) ;  /* 0x00000000020c7348 */ /* 0x000fea0003c00000 */
[----:B------:R-:W-:Y:S02]  /*11a80*/  ELECT P1, UR62, PT ;  /* 0x00000000003e782f */ /* 0x000fe40003820000 */
[----:B------:R-:W-:Y:S01]  /*11a90*/  MOV R2, UR62 ;  /* 0x0000003e00027c02 */ /* 0x000fe20008000f00 */
[----:B------:R-:W-:Y:S10]  /*11aa0*/  ENDCOLLECTIVE ;  /* 0x000000000000791b */ /* 0x000ff40003800000 */
.L_x_303:
[----:B------:R-:W-:Y:S05]  /*11ab0*/  BSYNC B1 ;  /* 0x0000000000017941 */ /* 0x000fea0003800000 */
.L_x_302:
[----:B------:R-:W-:Y:S05]  /*11ac0*/  BRA `(.L_x_304) ;  /* 0xfffffff000107947 */ /* 0x000fea000383ffff */
.L_x_285:
[----:B-1----:R1:W2:Y:S02]  /*11ad0*/  SYNCS.PHASECHK.TRANS64.TRYWAIT P1, [R13+URZ+0x20], R4 ;  /* 0x000020040d0075a7 */ /* 0x0022a4000802017f */
[----:B--2---:R-:W-:Y:S05]  /*11ae0*/  @!P1 NANOSLEEP.SYNCS 0x989680 ;  /* 0x009896800000995d */ /* 0x004fea0003900000 */
[----:B------:R-:W2:Y:S02]  /*11af0*/  @!P1 SYNCS.PHASECHK.TRANS64 P1, [R13+URZ+0x20], R4 ;  /* 0x000020040d0095a7 */ /* 0x000ea4000802007f */
[----:B--2---:R-:W-:Y:S05]  /*11b00*/  @!P1 BRA `(.L_x_285) ;  /* 0xfffffffc00f09947 */ /* 0x004fea000383ffff */
[----:B------:R-:W-:Y:S05]  /*11b10*/  BRA `(.L_x_305) ;  /* 0xfffffff000447947 */ /* 0x000fea000383ffff */
.L_x_294:
[----:B------:R-:W-:Y:S01]  /*11b20*/  BSSY B0, `(.L_x_306) ;  /* 0x0000006000007945 */ /* 0x000fe20003800000 */
[----:B------:R-:W-:-:S07]  /*11b30*/  IMAD.MOV.U32 R2, RZ, RZ, -0x1 ;  /* 0xffffffffff027424 */ /* 0x000fce00078e00ff */
[----:B------:R-:W-:Y:S05]  /*11b40*/  WARPSYNC.COLLECTIVE R2, `(.L_x_307) ;  /* 0x00000000020c7348 */ /* 0x000fea0003c00000 */
[----:B------:R-:W-:Y:S02]  /*11b50*/  ELECT P1, UR62, PT ;  /* 0x00000000003e782f */ /* 0x000fe40003820000 */
[----:B------:R-:W-:Y:S01]  /*11b60*/  MOV R2, UR62 ;  /* 0x0000003e00027c02 */ /* 0x000fe20008000f00 */
[----:B------:R-:W-:Y:S10]  /*11b70*/  ENDCOLLECTIVE ;  /* 0x000000000000791b */ /* 0x000ff40003800000 */
.L_x_307:
[----:B------:R-:W-:Y:S05]  /*11b80*/  BSYNC B0 ;  /* 0x0000000000007941 */ /* 0x000fea0003800000 */
.L_x_306:
[----:B------:R-:W-:Y:S01]  /*11b90*/  PLOP3.LUT P0, PT, P1, PT, PT, 0x80, 0x0 ;  /* 0x000000000000781c */ /* 0x000fe20000f0f070 */
[----:B------:R-:W-:-:S12]  /*11ba0*/  BRA `(.L_x_308) ;  /* 0xfffffff800b07947 */ /* 0x000fd8000383ffff */
.L_x_298:
[----:B0-----:R0:W1:Y:S02]  /*11bb0*/  SYNCS.PHASECHK.TRANS64.TRYWAIT P0, [R7+URZ], R2 ;  /* 0x00000002070075a7 */ /* 0x001064000800017f */
[----:B-1----:R-:W-:Y:S05]  /*11bc0*/  @!P0 NANOSLEEP.SYNCS 0x989680 ;  /* 0x009896800000895d */ /* 0x002fea0003900000 */
[----:B------:R-:W1:Y:S02]  /*11bd0*/  @!P0 SYNCS.PHASECHK.TRANS64 P0, [R7+URZ], R2 ;  /* 0x00000002070085a7 */ /* 0x000e64000800007f */
[----:B-1----:R-:W-:Y:S05]  /*11be0*/  @!P0 BRA `(.L_x_298) ;  /* 0xfffffffc00f08947 */ /* 0x002fea000383ffff */
[----:B------:R-:W-:Y:S05]  /*11bf0*/  BRA `(.L_x_309) ;  /* 0xfffffff800fc7947 */ /* 0x000fea000383ffff */
.L_x_299:
[----:B0-----:R0:W1:Y:S02]  /*11c00*/  SYNCS.PHASECHK.TRANS64.TRYWAIT P0, [R9+URZ], R4 ;  /* 0x00000004090075a7 */ /* 0x001064000800017f */
[----:B-1----:R-:W-:Y:S05]  /*11c10*/  @!P0 NANOSLEEP.SYNCS 0x989680 ;  /* 0x009896800000895d */ /* 0x002fea0003900000 */
[----:B------:R-:W1:Y:S02]  /*11c20*/  @!P0 SYNCS.PHASECHK.TRANS64 P0, [R9+URZ], R4 ;  /* 0x00000004090085a7 */ /* 0x000e64000800007f */
[----:B-1----:R-:W-:Y:S05]  /*11c30*/  @!P0 BRA `(.L_x_299) ;  /* 0xfffffffc00f08947 */ /* 0x002fea000383ffff */
[----:B------:R-:W-:Y:S05]  /*11c40*/  BRA `(.L_x_310) ;  /* 0xfffffffc000c7947 */ /* 0x000fea000383ffff */
.L_x_300:
[----:B-1----:R1:W2:Y:S02]  /*11c50*/  SYNCS.PHASECHK.TRANS64.TRYWAIT P0, [R6+URZ], R5 ;  /* 0x00000005060075a7 */ /* 0x0022a4000800017f */
[----:B--2---:R-:W-:Y:S05]  /*11c60*/  @!P0 NANOSLEEP.SYNCS 0x989680 ;  /* 0x009896800000895d */ /* 0x004fea0003900000 */
[----:B------:R-:W2:Y:S02]  /*11c70*/  @!P0 SYNCS.PHASECHK.TRANS64 P0, [R6+URZ], R5 ;  /* 0x00000005060085a7 */ /* 0x000ea4000800007f */
[----:B--2---:R-:W-:Y:S05]  /*11c80*/  @!P0 BRA `(.L_x_300) ;  /* 0xfffffffc00f08947 */ /* 0x004fea000383ffff */
[----:B------:R-:W-:Y:S05]  /*11c90*/  BRA `(.L_x_311) ;  /* 0xfffffffc00147947 */ /* 0x000fea000383ffff */
.L_x_312:
[----:B------:R-:W-:-:S00]  /*11ca0*/  BRA `(.L_x_312) ;  /* 0xfffffffc00fc7947 */ /* 0x000fc0000383ffff */
[----:B------:R-:W-:-:S00]  /*11cb0*/  NOP ;  /* 0x0000000000007918 */ /* 0x000fc00000000000 */
        /* <DEDUP_REMOVED lines=12> */
.L_x_313:


//--------------------- .nv.shared._ZN7cutlass13device_kernelINS_4gemm6kernel13GemmUniversalIN4cute5tupleIJiiiiEEENS1_10collective13CollectiveMmaINS1_37MainloopSm90TmaGmmaWarpSpecializedFP8ILi4ENS5_IJNS4_1CILi1EEESB_SB_EEENS1_35KernelTmaWarpSpecializedCooperativeEEENS5_IJNSA_ILi128EEENSA_ILi240EEESF_EEENS_12float_e4m3_tENS5_IJlSB_lEEESI_SJ_NS4_8TiledMMAINS4_8MMA_AtomIJNS4_4SM904GMMA30MMA_64x16x32_F32E4M3E4M3_SS_TNILNSN_7ScaleInE1ELSP_1EEEEEENS4_6LayoutINS5_IJNSA_ILi2EEESB_SB_EEENS5_IJSB_NSA_ILi0EEESV_EEEEENS5_IJNS4_10UnderscoreESY_SY_EEEEENS4_13SM90_TMA_LOADENS4_14ComposedLayoutINS4_7SwizzleILi3ELi4ELi3EEENS4_18smem_ptr_flag_bitsILi8EEENSS_INS5_IJNSA_ILi8EEESF_EEENS5_IJSF_SB_EEEEEEEvNS4_8identityES11_S1B_vS1C_EENS_8epilogue10collective6detail29Sm90TmaWarpSpecializedAdapterINS1F_15DefaultEpilogueISI_SJ_SJ_NS1E_6thread17LinearCombinationISI_Li1EffLNS1J_9ScaleType4KindE0ELNS_15FloatRoundStyleE2ESI_EENS1_15EpilogueDefaultEEEEEvvEEEEvNT_6ParamsE --------------------------
	.section	.nv.shared._ZN7cutlass13device_kernelINS_4gemm6kernel13GemmUniversalIN4cute5tupleIJiiiiEEENS1_10collective13CollectiveMmaINS1_37MainloopSm90TmaGmmaWarpSpecializedFP8ILi4ENS5_IJNS4_1CILi1EEESB_SB_EEENS1_35KernelTmaWarpSpecializedCooperativeEEENS5_IJNSA_ILi128EEENSA_ILi240EEESF_EEENS_12float_e4m3_tENS5_IJlSB_lEEESI_SJ_NS4_8TiledMMAINS4_8MMA_AtomIJNS4_4SM904GMMA30MMA_64x16x32_F32E4M3E4M3_SS_TNILNSN_7ScaleInE1ELSP_1EEEEEENS4_6LayoutINS5_IJNSA_ILi2EEESB_SB_EEENS5_IJSB_NSA_ILi0EEESV_EEEEENS5_IJNS4_10UnderscoreESY_SY_EEEEENS4_13SM90_TMA_LOADENS4_14ComposedLayoutINS4_7SwizzleILi3ELi4ELi3EEENS4_18smem_ptr_flag_bitsILi8EEENSS_INS5_IJNSA_ILi8EEESF_EEENS5_IJSF_SB_EEEEEEEvNS4_8identityES11_S1B_vS1C_EENS_8epilogue10collective6detail29Sm90TmaWarpSpecializedAdapterINS1F_15DefaultEpilogueISI_SJ_SJ_NS1E_6thread17LinearCombinationISI_Li1EffLNS1J_9ScaleType4KindE0ELNS_15FloatRoundStyleE2ESI_EENS1_15EpilogueDefaultEEEEEvvEEEEvNT_6ParamsE,"aw",@nobits
	.sectionflags	@""
	.align	16
	.zero		1024


//--------------------- .nv.shared.reserved.0     --------------------------
	.section	.nv.shared.reserved.0,"aw",@nobits
	.weak		__nv_reservedSMEM_offset_0_alias
	.size		__nv_reservedSMEM_offset_0_alias, 0, 0
	.other		__nv_reservedSMEM_offset_0_alias,@"STO_CUDA_RESERVED_SHARED STV_DEFAULT"
__nv_reservedSMEM_offset_0_alias:
	.zero		0


//--------------------- .nv.global                --------------------------
	.section	.nv.global,"aw",@nobits
.nv.global:
	.type		_ZN40_INTERNAL_3a0733c2_4_k_cu_3446dda5_164574cute1_E,@object
	.size		_ZN40_INTERNAL_3a0733c2_4_k_cu_3446dda5_164574cute1_E,(_ZN40_INTERNAL_3a0733c2_4_k_cu_3446dda5_164574cuda3std3__45__cpo6cbeginE - _ZN40_INTERNAL_3a0733c2_4_k_cu_3446dda5_164574cute1_E)
_ZN40_INTERNAL_3a0733c2_4_k_cu_3446dda5_164574cute1_E:
	.zero		1
	.type		_ZN40_INTERNAL_3a0733c2_4_k_cu_3446dda5_164574cuda3std3__45__cpo6cbeginE,@object
	.size		_ZN40_INTERNAL_3a0733c2_4_k_cu_3446dda5_164574cuda3std3__45__cpo6cbeginE,(_ZN40_INTERNAL_3a0733c2_4_k_cu_3446dda5_164574cuda3std3__48in_placeE - _ZN40_INTERNAL_3a0733c2_4_k_cu_3446dda5_164574cuda3std3__45__cpo6cbeginE)
_ZN40_INTERNAL_3a0733c2_4_k_cu_3446dda5_164574cuda3std3__45__cpo6cbeginE:
	.zero		1
	.type		_ZN40_INTERNAL_3a0733c2_4_k_cu_3446dda5_164574cuda3std3__48in_placeE,@object
	.size		_ZN40_INTERNAL_3a0733c2_4_k_cu_3446dda5_164574cuda3std3__48in_placeE,(_ZN40_INTERNAL_3a0733c2_4_k_cu_3446dda5_164574cuda3std6ranges3__45__cpo9iter_moveE - _ZN40_INTERNAL_3a0733c2_4_k_cu_3446dda5_164574cuda3std3__48in_placeE)
_ZN40_INTERNAL_3a0733c2_4_k_cu_3446dda5_164574cuda3std3__48in_placeE:
	.zero		1
	.type		_ZN40_INTERNAL_3a0733c2_4_k_cu_3446dda5_164574cuda3std6ranges3__45__cpo9iter_moveE,@object
	.size		_ZN40_INTERNAL_3a0733c2_4_k_cu_3446dda5_164574cuda3std6ranges3__45__cpo9iter_moveE,(_ZN40_INTERNAL_3a0733c2_4_k_cu_3446dda5_164574cuda3std3__45__cpo5beginE - _ZN40_INTERNAL_3a0733c2_4_k_cu_3446dda5_164574cuda3std6ranges3__45__cpo9iter_moveE)
_ZN40_INTERNAL_3a0733c2_4_k_cu_3446dda5_164574cuda3std6ranges3__45__cpo9iter_moveE:
	.zero		1
	.type		_ZN40_INTERNAL_3a0733c2_4_k_cu_3446dda5_164574cuda3std3__45__cpo5beginE,@object
	.size		_ZN40_INTERNAL_3a0733c2_4_k_cu_3446dda5_164574cuda3std3__45__cpo5beginE,(_ZN40_INTERNAL_3a0733c2_4_k_cu_3446dda5_164574cuda3std3__442_GLOBAL__N__3a0733c2_4_k_cu_3446dda5_164576ignoreE - _ZN40_INTERNAL_3a0733c2_4_k_cu_3446dda5_164574cuda3std3__45__cpo5beginE)
_ZN40_INTERNAL_3a0733c2_4_k_cu_3446dda5_164574cuda3std3__45__cpo5beginE:
	.zero		1
	.type		_ZN40_INTERNAL_3a0733c2_4_k_cu_3446dda5_164574cuda3std3__442_GLOBAL__N__3a0733c2_4_k_cu_3446dda5_164576ignoreE,@object
	.size		_ZN40_INTERNAL_3a0733c2_4_k_cu_3446dda5_164574cuda3std3__442_GLOBAL__N__3a0733c2_4_k_cu_3446dda5_164576ignoreE,(_ZN40_INTERNAL_3a0733c2_4_k_cu_3446dda5_164574cute7productE - _ZN40_INTERNAL_3a0733c2_4_k_cu_3446dda5_164574cuda3std3__442_GLOBAL__N__3a0733c2_4_k_cu_3446dda5_164576ignoreE)
_ZN40_INTERNAL_3a0733c2_4_k_cu_3446dda5_164574cuda3std3__442_GLOBAL__N__3a0733c2_4_k_cu_3446dda5_164576ignoreE:
	.zero		1
	.type		_ZN40_INTERNAL_3a0733c2_4_k_cu_3446dda5_164574cute7productE,@object
	.size		_ZN40_INTERNAL_3a0733c2_4_k_cu_3446dda5_164574cute7productE,(_ZN40_INTERNAL_3a0733c2_4_k_cu_3446dda5_164574cuda3std3__45__cpo3endE - _ZN40_INTERNAL_3a0733c2_4_k_cu_3446dda5_164574cute7productE)
_ZN40_INTERNAL_3a0733c2_4_k_cu_3446dda5_164574cute7productE:
	.zero		1
	.type		_ZN40_INTERNAL_3a0733c2_4_k_cu_3446dda5_164574cuda3std3__45__cpo3endE,@object
	.size		_ZN40_INTERNAL_3a0733c2_4_k_cu_3446dda5_164574cuda3std3__45__cpo3endE,(_ZN40_INTERNAL_3a0733c2_4_k_cu_3446dda5_164574cuda3std3__419piecewise_constructE - _ZN40_INTERNAL_3a0733c2_4_k_cu_3446dda5_164574cuda3std3__45__cpo3endE)
_ZN40_INTERNAL_3a0733c2_4_k_cu_3446dda5_164574cuda3std3__45__cpo3endE:
	.zero		1
	.type		_ZN40_INTERNAL_3a0733c2_4_k_cu_3446dda5_164574cuda3std3__419piecewise_constructE,@object
	.size		_ZN40_INTERNAL_3a0733c2_4_k_cu_3446dda5_164574cuda3std3__419piecewise_constructE,(_ZN40_INTERNAL_3a0733c2_4_k_cu_3446dda5_164574cuda3std3__45__cpo4cendE - _ZN40_INTERNAL_3a0733c2_4_k_cu_3446dda5_164574cuda3std3__419piecewise_constructE)
_ZN40_INTERNAL_3a0733c2_4_k_cu_3446dda5_164574cuda3std3__419piecewise_constructE:
	.zero		1
	.type		_ZN40_INTERNAL_3a0733c2_4_k_cu_3446dda5_164574cuda3std3__45__cpo4cendE,@object
	.size		_ZN40_INTERNAL_3a0733c2_4_k_cu_3446dda5_164574cuda3std3__45__cpo4cendE,(_ZN40_INTERNAL_3a0733c2_4_k_cu_3446dda5_164574cuda3std6ranges3__45__cpo4swapE - _ZN40_INTERNAL_3a0733c2_4_k_cu_3446dda5_164574cuda3std3__45__cpo4cendE)
_ZN40_INTERNAL_3a0733c2_4_k_cu_3446dda5_164574cuda3std3__45__cpo4cendE:
	.zero		1
	.type		_ZN40_INTERNAL_3a0733c2_4_k_cu_3446dda5_164574cuda3std6ranges3__45__cpo4swapE,@object
	.size		_ZN40_INTERNAL_3a0733c2_4_k_cu_3446dda5_164574cuda3std6ranges3__45__cpo4swapE,(.L_7 - _ZN40_INTERNAL_3a0733c2_4_k_cu_3446dda5_164574cuda3std6ranges3__45__cpo4swapE)
_ZN40_INTERNAL_3a0733c2_4_k_cu_3446dda5_164574cuda3std6ranges3__45__cpo4swapE:
	.zero		1
.L_7:


//--------------------- .nv.constant0._ZN7cutlass13device_kernelINS_4gemm6kernel13GemmUniversalIN4cute5tupleIJiiiiEEENS1_10collective13CollectiveMmaINS1_37MainloopSm90TmaGmmaWarpSpecializedFP8ILi4ENS5_IJNS4_1CILi1EEESB_SB_EEENS1_35KernelTmaWarpSpecializedCooperativeEEENS5_IJNSA_ILi128EEENSA_ILi240EEESF_EEENS_12float_e4m3_tENS5_IJlSB_lEEESI_SJ_NS4_8TiledMMAINS4_8MMA_AtomIJNS4_4SM904GMMA30MMA_64x16x32_F32E4M3E4M3_SS_TNILNSN_7ScaleInE1ELSP_1EEEEEENS4_6LayoutINS5_IJNSA_ILi2EEESB_SB_EEENS5_IJSB_NSA_ILi0EEESV_EEEEENS5_IJNS4_10UnderscoreESY_SY_EEEEENS4_13SM90_TMA_LOADENS4_14ComposedLayoutINS4_7SwizzleILi3ELi4ELi3EEENS4_18smem_ptr_flag_bitsILi8EEENSS_INS5_IJNSA_ILi8EEESF_EEENS5_IJSF_SB_EEEEEEEvNS4_8identityES11_S1B_vS1C_EENS_8epilogue10collective6detail29Sm90TmaWarpSpecializedAdapterINS1F_15DefaultEpilogueISI_SJ_SJ_NS1E_6thread17LinearCombinationISI_Li1EffLNS1J_9ScaleType4KindE0ELNS_15FloatRoundStyleE2ESI_EENS1_15EpilogueDefaultEEEEEvvEEEEvNT_6ParamsE --------------------------
	.section	.nv.constant0._ZN7cutlass13device_kernelINS_4gemm6kernel13GemmUniversalIN4cute5tupleIJiiiiEEENS1_10collective13CollectiveMmaINS1_37MainloopSm90TmaGmmaWarpSpecializedFP8ILi4ENS5_IJNS4_1CILi1EEESB_SB_EEENS1_35KernelTmaWarpSpecializedCooperativeEEENS5_IJNSA_ILi128EEENSA_ILi240EEESF_EEENS_12float_e4m3_tENS5_IJlSB_lEEESI_SJ_NS4_8TiledMMAINS4_8MMA_AtomIJNS4_4SM904GMMA30MMA_64x16x32_F32E4M3E4M3_SS_TNILNSN_7ScaleInE1ELSP_1EEEEEENS4_6LayoutINS5_IJNSA_ILi2EEESB_SB_EEENS5_IJSB_NSA_ILi0EEESV_EEEEENS5_IJNS4_10UnderscoreESY_SY_EEEEENS4_13SM90_TMA_LOADENS4_14ComposedLayoutINS4_7SwizzleILi3ELi4ELi3EEENS4_18smem_ptr_flag_bitsILi8EEENSS_INS5_IJNSA_ILi8EEESF_EEENS5_IJSF_SB_EEEEEEEvNS4_8identityES11_S1B_vS1C_EENS_8epilogue10collective6detail29Sm90TmaWarpSpecializedAdapterINS1F_15DefaultEpilogueISI_SJ_SJ_NS1E_6thread17LinearCombinationISI_Li1EffLNS1J_9ScaleType4KindE0ELNS_15FloatRoundStyleE2ESI_EENS1_15EpilogueDefaultEEEEEvvEEEEvNT_6ParamsE,"a",@progbits
	.sectionflags	@""
	.align	4
.nv.constant0._ZN7cutlass13device_kernelINS_4gemm6kernel13GemmUniversalIN4cute5tupleIJiiiiEEENS1_10collective13CollectiveMmaINS1_37MainloopSm90TmaGmmaWarpSpecializedFP8ILi4ENS5_IJNS4_1CILi1EEESB_SB_EEENS1_35KernelTmaWarpSpecializedCooperativeEEENS5_IJNSA_ILi128EEENSA_ILi240EEESF_EEENS_12float_e4m3_tENS5_IJlSB_lEEESI_SJ_NS4_8TiledMMAINS4_8MMA_AtomIJNS4_4SM904GMMA30MMA_64x16x32_F32E4M3E4M3_SS_TNILNSN_7ScaleInE1ELSP_1EEEEEENS4_6LayoutINS5_IJNSA_ILi2EEESB_SB_EEENS5_IJSB_NSA_ILi0EEESV_EEEEENS5_IJNS4_10UnderscoreESY_SY_EEEEENS4_13SM90_TMA_LOADENS4_14ComposedLayoutINS4_7SwizzleILi3ELi4ELi3EEENS4_18smem_ptr_flag_bitsILi8EEENSS_INS5_IJNSA_ILi8EEESF_EEENS5_IJSF_SB_EEEEEEEvNS4_8identityES11_S1B_vS1C_EENS_8epilogue10collective6detail29Sm90TmaWarpSpecializedAdapterINS1F_15DefaultEpilogueISI_SJ_SJ_NS1E_6thread17LinearCombinationISI_Li1EffLNS1J_9ScaleType4KindE0ELNS_15FloatRoundStyleE2ESI_EENS1_15EpilogueDefaultEEEEEvvEEEEvNT_6ParamsE:
	.zero		1664


//--------------------- SYMBOLS --------------------------

	.type		.nv.reservedSmem.offset0,@object
	.size		.nv.reservedSmem.offset0,0x4
